	.target	sm_90a

	.elftype	@"ET_EXEC"


//--------------------- .note.nv.tkinfo           --------------------------
	.section	.note.nv.tkinfo,"",@"SHT_NOTE"
	.sectionflags	@"SHF_NOTE_NV_TKINFO"
	.tkinfo
        /*0018*/ 	.word	0x00000002
        /*0030*/ 	.string	""
        /*0030*/ 	.string	"ptxas"
        /*0030*/ 	.string	"Cuda compilation tools, release 13.0, V13.0.88"
        /*0030*/ 	.string	"Build cuda_13.0.r13.0/compiler.36424714_0"
        /*0030*/ 	.string	"-arch sm_90a -m 64 "



//--------------------- .note.nv.cuinfo           --------------------------
	.section	.note.nv.cuinfo,"",@"SHT_NOTE"
	.sectionflags	@"SHF_NOTE_NV_CUINFO"
        /*0018*/ 	.short	0x0002
        /*001a*/ 	.short	0x005a
        /*001c*/ 	.short	0x0082
	.zero		2


//--------------------- .nv.info                  --------------------------
	.section	.nv.info,"",@"SHT_CUDA_INFO"
	.align	4


	//----- nvinfo : EIATTR_REGCOUNT
	.align		4
        /*0000*/ 	.byte	0x04, 0x2f
        /*0002*/ 	.short	(.L_15 - .L_14)
	.align		4
.L_14:
        /*0004*/ 	.word	index@(_ZN7cutlass13device_kernelINS_4gemm6kernel13GemmUniversalIN4cute5tupleIJiiiiEEENS1_10collective13CollectiveMmaINS1_34MainloopSm90TmaGmmaWarpSpecializedILi2ENS5_IJNS4_1CILi1EEENSA_ILi8EEESB_EEENS1_32KernelTmaWarpSpecializedPingpongEEENS5_IJNSA_ILi64EEENSA_ILi128EEESH_EEEfNS5_IJlSB_lEEEfSJ_NS4_8TiledMMAINS4_8MMA_AtomIJNS4_4SM904GMMA30MMA_64x128x8_F32TF32TF32_SS_TNILNSN_7ScaleInE1ELSP_1EEEEEENS4_6LayoutINS5_IJSB_SB_SB_EEENS5_IJNSA_ILi0EEESU_SU_EEEEENS5_IJNS4_10UnderscoreESX_SX_EEEEENS4_23SM90_TMA_LOAD_MULTICASTENS4_14ComposedLayoutINS4_7SwizzleILi3ELi4ELi3EEENS4_18smem_ptr_flag_bitsILi32EEENSS_INS5_IJSC_NSA_ILi32EEEEEENS5_IJS16_SB_EEEEEEEvNS4_8identityENS4_13SM90_TMA_LOADES1A_vS1B_EENS_8epilogue10collective6detail29Sm90TmaWarpSpecializedAdapterINS1F_15DefaultEpilogueIfSJ_SJ_NS1E_6thread17LinearCombinationIfLi1EffLNS1J_9ScaleType4KindE0ELNS_15FloatRoundStyleE2EfEENS1_15EpilogueDefaultEEEEEvvEEEEvNT_6ParamsE)
        /*0008*/ 	.word	0x000000a8


	//----- nvinfo : EIATTR_FRAME_SIZE
	.align		4
.L_15:
        /*000c*/ 	.byte	0x04, 0x11
        /*000e*/ 	.short	(.L_17 - .L_16)
	.align		4
.L_16:
        /*0010*/ 	.word	index@(_ZN7cutlass13device_kernelINS_4gemm6kernel13GemmUniversalIN4cute5tupleIJiiiiEEENS1_10collective13CollectiveMmaINS1_34MainloopSm90TmaGmmaWarpSpecializedILi2ENS5_IJNS4_1CILi1EEENSA_ILi8EEESB_EEENS1_32KernelTmaWarpSpecializedPingpongEEENS5_IJNSA_ILi64EEENSA_ILi128EEESH_EEEfNS5_IJlSB_lEEEfSJ_NS4_8TiledMMAINS4_8MMA_AtomIJNS4_4SM904GMMA30MMA_64x128x8_F32TF32TF32_SS_TNILNSN_7ScaleInE1ELSP_1EEEEEENS4_6LayoutINS5_IJSB_SB_SB_EEENS5_IJNSA_ILi0EEESU_SU_EEEEENS5_IJNS4_10UnderscoreESX_SX_EEEEENS4_23SM90_TMA_LOAD_MULTICASTENS4_14ComposedLayoutINS4_7SwizzleILi3ELi4ELi3EEENS4_18smem_ptr_flag_bitsILi32EEENSS_INS5_IJSC_NSA_ILi32EEEEEENS5_IJS16_SB_EEEEEEEvNS4_8identityENS4_13SM90_TMA_LOADES1A_vS1B_EENS_8epilogue10collective6detail29Sm90TmaWarpSpecializedAdapterINS1F_15DefaultEpilogueIfSJ_SJ_NS1E_6thread17LinearCombinationIfLi1EffLNS1J_9ScaleType4KindE0ELNS_15FloatRoundStyleE2EfEENS1_15EpilogueDefaultEEEEEvvEEEEvNT_6ParamsE)
        /*0014*/ 	.word	0x00000000


	//----- nvinfo : EIATTR_MIN_STACK_SIZE
	.align		4
.L_17:
        /*0018*/ 	.byte	0x04, 0x12
        /*001a*/ 	.short	(.L_19 - .L_18)
	.align		4
.L_18:
        /*001c*/ 	.word	index@(_ZN7cutlass13device_kernelINS_4gemm6kernel13GemmUniversalIN4cute5tupleIJiiiiEEENS1_10collective13CollectiveMmaINS1_34MainloopSm90TmaGmmaWarpSpecializedILi2ENS5_IJNS4_1CILi1EEENSA_ILi8EEESB_EEENS1_32KernelTmaWarpSpecializedPingpongEEENS5_IJNSA_ILi64EEENSA_ILi128EEESH_EEEfNS5_IJlSB_lEEEfSJ_NS4_8TiledMMAINS4_8MMA_AtomIJNS4_4SM904GMMA30MMA_64x128x8_F32TF32TF32_SS_TNILNSN_7ScaleInE1ELSP_1EEEEEENS4_6LayoutINS5_IJSB_SB_SB_EEENS5_IJNSA_ILi0EEESU_SU_EEEEENS5_IJNS4_10UnderscoreESX_SX_EEEEENS4_23SM90_TMA_LOAD_MULTICASTENS4_14ComposedLayoutINS4_7SwizzleILi3ELi4ELi3EEENS4_18smem_ptr_flag_bitsILi32EEENSS_INS5_IJSC_NSA_ILi32EEEEEENS5_IJS16_SB_EEEEEEEvNS4_8identityENS4_13SM90_TMA_LOADES1A_vS1B_EENS_8epilogue10collective6detail29Sm90TmaWarpSpecializedAdapterINS1F_15DefaultEpilogueIfSJ_SJ_NS1E_6thread17LinearCombinationIfLi1EffLNS1J_9ScaleType4KindE0ELNS_15FloatRoundStyleE2EfEENS1_15EpilogueDefaultEEEEEvvEEEEvNT_6ParamsE)
        /*0020*/ 	.word	0x00000000
.L_19:


//--------------------- .nv.compat                --------------------------
	.section	.nv.compat,"",@"SHT_CUDA_COMPAT_INFO"
	.align	4
        /*0000*/ 	.byte	0x02, 0x09, 0x01, 0x00, 0x02, 0x02, 0x04, 0x00, 0x02, 0x05, 0x05, 0x00, 0x03, 0x07, 0x01, 0x01
        /*0010*/ 	.byte	0x02, 0x03, 0x01, 0x00, 0x02, 0x06, 0x01, 0x00, 0x04, 0x0b, 0x08, 0x00, 0x00, 0x00, 0x00, 0x00
        /*0020*/ 	.byte	0x00, 0x00, 0x00, 0x00


//--------------------- .nv.info._ZN7cutlass13device_kernelINS_4gemm6kernel13GemmUniversalIN4cute5tupleIJiiiiEEENS1_10collective13CollectiveMmaINS1_34MainloopSm90TmaGmmaWarpSpecializedILi2ENS5_IJNS4_1CILi1EEENSA_ILi8EEESB_EEENS1_32KernelTmaWarpSpecializedPingpongEEENS5_IJNSA_ILi64EEENSA_ILi128EEESH_EEEfNS5_IJlSB_lEEEfSJ_NS4_8TiledMMAINS4_8MMA_AtomIJNS4_4SM904GMMA30MMA_64x128x8_F32TF32TF32_SS_TNILNSN_7ScaleInE1ELSP_1EEEEEENS4_6LayoutINS5_IJSB_SB_SB_EEENS5_IJNSA_ILi0EEESU_SU_EEEEENS5_IJNS4_10UnderscoreESX_SX_EEEEENS4_23SM90_TMA_LOAD_MULTICASTENS4_14ComposedLayoutINS4_7SwizzleILi3ELi4ELi3EEENS4_18smem_ptr_flag_bitsILi32EEENSS_INS5_IJSC_NSA_ILi32EEEEEENS5_IJS16_SB_EEEEEEEvNS4_8identityENS4_13SM90_TMA_LOADES1A_vS1B_EENS_8epilogue10collective6detail29Sm90TmaWarpSpecializedAdapterINS1F_15DefaultEpilogueIfSJ_SJ_NS1E_6thread17LinearCombinationIfLi1EffLNS1J_9ScaleType4KindE0ELNS_15FloatRoundStyleE2EfEENS1_15EpilogueDefaultEEEEEvvEEEEvNT_6ParamsE --------------------------
	.section	.nv.info._ZN7cutlass13device_kernelINS_4gemm6kernel13GemmUniversalIN4cute5tupleIJiiiiEEENS1_10collective13CollectiveMmaINS1_34MainloopSm90TmaGmmaWarpSpecializedILi2ENS5_IJNS4_1CILi1EEENSA_ILi8EEESB_EEENS1_32KernelTmaWarpSpecializedPingpongEEENS5_IJNSA_ILi64EEENSA_ILi128EEESH_EEEfNS5_IJlSB_lEEEfSJ_NS4_8TiledMMAINS4_8MMA_AtomIJNS4_4SM904GMMA30MMA_64x128x8_F32TF32TF32_SS_TNILNSN_7ScaleInE1ELSP_1EEEEEENS4_6LayoutINS5_IJSB_SB_SB_EEENS5_IJNSA_ILi0EEESU_SU_EEEEENS5_IJNS4_10UnderscoreESX_SX_EEEEENS4_23SM90_TMA_LOAD_MULTICASTENS4_14ComposedLayoutINS4_7SwizzleILi3ELi4ELi3EEENS4_18smem_ptr_flag_bitsILi32EEENSS_INS5_IJSC_NSA_ILi32EEEEEENS5_IJS16_SB_EEEEEEEvNS4_8identityENS4_13SM90_TMA_LOADES1A_vS1B_EENS_8epilogue10collective6detail29Sm90TmaWarpSpecializedAdapterINS1F_15DefaultEpilogueIfSJ_SJ_NS1E_6thread17LinearCombinationIfLi1EffLNS1J_9ScaleType4KindE0ELNS_15FloatRoundStyleE2EfEENS1_15EpilogueDefaultEEEEEvvEEEEvNT_6ParamsE,"",@"SHT_CUDA_INFO"
	.sectionflags	@""
	.align	4


	//----- nvinfo : EIATTR_CUDA_API_VERSION
	.align		4
        /*0000*/ 	.byte	0x04, 0x37
        /*0002*/ 	.short	(.L_21 - .L_20)
.L_20:
        /*0004*/ 	.word	0x00000082


	//----- nvinfo : EIATTR_KPARAM_INFO
	.align		4
.L_21:
        /*0008*/ 	.byte	0x04, 0x17
        /*000a*/ 	.short	(.L_23 - .L_22)
.L_22:
        /*000c*/ 	.word	0x00000000
        /*0010*/ 	.short	0x0000
        /*0012*/ 	.short	0x0070
        /*0014*/ 	.byte	0x00, 0xf0, 0x01, 0x10


	//----- nvinfo : EIATTR_SPARSE_MMA_MASK
	.align		4
.L_23:
        /*0018*/ 	.byte	0x03, 0x50
        /*001a*/ 	.short	0x0000


	//----- nvinfo : EIATTR_MAXREG_COUNT
	.align		4
        /*001c*/ 	.byte	0x03, 0x1b
        /*001e*/ 	.short	0x00a8


	//----- nvinfo : EIATTR_NUM_BARRIERS
	.align		4
        /*0020*/ 	.byte	0x02, 0x4c
        /*0022*/ 	.byte	0x01
	.zero		1


	//----- nvinfo : EIATTR_EXTERNS
	.align		4
        /*0024*/ 	.byte	0x04, 0x0f
        /*0026*/ 	.short	(.L_25 - .L_24)


	//   ....[0]....
	.align		4
.L_24:
        /*0028*/ 	.word	index@(__assertfail)


	//----- nvinfo : EIATTR_MERCURY_ISA_VERSION
	.align		4
.L_25:
        /*002c*/ 	.byte	0x03, 0x5f
        /*002e*/ 	.short	0x0101


	//----- nvinfo : EIATTR_INT_WARP_WIDE_INSTR_OFFSETS
	.align		4
        /*0030*/ 	.byte	0x04, 0x31
        /*0032*/ 	.short	(.L_27 - .L_26)


	//   ....[0]....
.L_26:
        /*0034*/ 	.word	0x00000550


	//   ....[1]....
        /*0038*/ 	.word	0x00000590


	//   ....[2]....
        /*003c*/ 	.word	0x00000620


	//   ....[3]....
        /*0040*/ 	.word	0x00000650


	//   ....[4]....
        /*0044*/ 	.word	0x00000690


	//   ....[5]....
        /*0048*/ 	.word	0x000006a0


	//   ....[6]....
        /*004c*/ 	.word	0x00000760


	//   ....[7]....
        /*0050*/ 	.word	0x000007c0


	//   ....[8]....
        /*0054*/ 	.word	0x00002c00


	//----- nvinfo : EIATTR_COOP_GROUP_MASK_REGIDS
	.align		4
.L_27:
        /*0058*/ 	.byte	0x04, 0x29
        /*005a*/ 	.short	(.L_29 - .L_28)


	//   ....[0]....
.L_28:
        /*005c*/ 	.word	0xffffffff


	//   ....[1]....
        /*0060*/ 	.word	0xffffffff


	//   ....[2]....
        /*0064*/ 	.word	0xffffffff


	//   ....[3]....
        /*0068*/ 	.word	0xffffffff


	//   ....[4]....
        /*006c*/ 	.word	0xffffffff


	//   ....[5]....
        /*0070*/ 	.word	0xffffffff


	//   ....[6]....
        /*0074*/ 	.word	0xffffffff


	//----- nvinfo : EIATTR_COOP_GROUP_INSTR_OFFSETS
	.align		4
.L_29:
        /*0078*/ 	.byte	0x04, 0x28
        /*007a*/ 	.short	(.L_31 - .L_30)


	//   ....[0]....
.L_30:
        /*007c*/ 	.word	0x00000060


	//   ....[1]....
        /*0080*/ 	.word	0x00000080


	//   ....[2]....
        /*0084*/ 	.word	0x00000180


	//   ....[3]....
        /*0088*/ 	.word	0x00000370


	//   ....[4]....
        /*008c*/ 	.word	0x000003b0


	//   ....[5]....
        /*0090*/ 	.word	0x000004a0


	//   ....[6]....
        /*0094*/ 	.word	0x000008d0


	//----- nvinfo : EIATTR_REG_RECONFIG
	.align		4
.L_31:
        /*0098*/ 	.byte	0x01, 0x54
	.zero		2


	//----- nvinfo : EIATTR_SYSCALL_OFFSETS
	.align		4
        /*009c*/ 	.byte	0x04, 0x46
        /*009e*/ 	.short	(.L_33 - .L_32)


	//   ....[0]....
.L_32:
        /*00a0*/ 	.word	0x00001910


	//----- nvinfo : EIATTR_MBARRIER_INSTR_OFFSETS
	.align		4
.L_33:
        /*00a4*/ 	.byte	0x04, 0x39
        /*00a6*/ 	.short	(.L_35 - .L_34)


	//   ....[0]....
.L_34:
        /*00a8*/ 	.word	0x00000320
        /*00ac*/ 	.word	0x000000ff
        /*00b0*/ 	.word	0x00000000
        /*00b4*/ 	.short	0x0100
        /*00b6*/ 	.byte	0x07
	.zero		1


	//   ....[1]....
        /*00b8*/ 	.word	0x00000330
        /*00bc*/ 	.word	0x000000ff
        /*00c0*/ 	.word	0x00000010
        /*00c4*/ 	.short	0x0100
        /*00c6*/ 	.byte	0x07
	.zero		1


	//   ....[2]....
        /*00c8*/ 	.word	0x00000340
        /*00cc*/ 	.word	0x000000ff
        /*00d0*/ 	.word	0x00000008
        /*00d4*/ 	.short	0x0100
        /*00d6*/ 	.byte	0x07
	.zero		1


	//   ....[3]....
        /*00d8*/ 	.word	0x00000350
        /*00dc*/ 	.word	0x000000ff
        /*00e0*/ 	.word	0x00000018
        /*00e4*/ 	.short	0x0100
        /*00e6*/ 	.byte	0x07
	.zero		1


	//   ....[4]....
        /*00e8*/ 	.word	0x000007a0
        /*00ec*/ 	.word	0x000000ff
        /*00f0*/ 	.word	0x00000050
        /*00f4*/ 	.short	0x0100
        /*00f6*/ 	.byte	0x0d
	.zero		1


	//   ....[5]....
        /*00f8*/ 	.word	0x000007e0
        /*00fc*/ 	.word	0x000000ff
        /*0100*/ 	.word	0x00000058
        /*0104*/ 	.short	0x0100
        /*0106*/ 	.byte	0x0d
	.zero		1


	//   ....[6]....
        /*0108*/ 	.word	0x00000810
        /*010c*/ 	.word	0x000000ff
        /*0110*/ 	.word	0x00000030
        /*0114*/ 	.short	0x0100
        /*0116*/ 	.byte	0x10
	.zero		1


	//   ....[7]....
        /*0118*/ 	.word	0x00000860
        /*011c*/ 	.word	0x000000ff
        /*0120*/ 	.word	0x00000038
        /*0124*/ 	.short	0x0100
        /*0126*/ 	.byte	0x10
	.zero		1


	//   ....[8]....
        /*0128*/ 	.word	0x00000870
        /*012c*/ 	.word	0x000000ff
        /*0130*/ 	.word	0x00000040
        /*0134*/ 	.short	0x0100
        /*0136*/ 	.byte	0x10
	.zero		1


	//   ....[9]....
        /*0138*/ 	.word	0x00000880
        /*013c*/ 	.word	0x000000ff
        /*0140*/ 	.word	0x00000048
        /*0144*/ 	.short	0x0100
        /*0146*/ 	.byte	0x10
	.zero		1


	//   ....[10]....
        /*0148*/ 	.word	0x000017d0
        /*014c*/ 	.word	0x00000060
        /*0150*/ 	.word	0xfffffff8
        /*0154*/ 	.short	0x010a
        /*0156*/ 	.byte	0x3f
	.zero		1


	//   ....[11]....
        /*0158*/ 	.word	0x000019a0
        /*015c*/ 	.word	0x00000003
        /*0160*/ 	.word	0x00000000
        /*0164*/ 	.short	0x010a
        /*0166*/ 	.byte	0x3f
	.zero		1


	//   ....[12]....
        /*0168*/ 	.word	0x00001a00
        /*016c*/ 	.word	0x00000003
        /*0170*/ 	.word	0x00000000
        /*0174*/ 	.short	0x010a
        /*0176*/ 	.byte	0x3f
	.zero		1


	//   ....[13]....
        /*0178*/ 	.word	0x000022a0
        /*017c*/ 	.word	0x000000ff
        /*0180*/ 	.word	0x00000000
        /*0184*/ 	.short	0x010a
        /*0186*/ 	.byte	0x04
	.zero		1


	//   ....[14]....
        /*0188*/ 	.word	0x000022e0
        /*018c*/ 	.word	0x000000ff
        /*0190*/ 	.word	0x00000000
        /*0194*/ 	.short	0x010a
        /*0196*/ 	.byte	0x04
	.zero		1


	//   ....[15]....
        /*0198*/ 	.word	0x00002a90
        /*019c*/ 	.word	0x00000005
        /*01a0*/ 	.word	0x00000000
        /*01a4*/ 	.short	0x0101
        /*01a6*/ 	.byte	0x3f
	.zero		1


	//   ....[16]....
        /*01a8*/ 	.word	0x00002b90
        /*01ac*/ 	.word	0x00000065
        /*01b0*/ 	.word	0x00000000
        /*01b4*/ 	.short	0x0101
        /*01b6*/ 	.byte	0x32
	.zero		1


	//   ....[17]....
        /*01b8*/ 	.word	0x00002c80
        /*01bc*/ 	.word	0x00000003
        /*01c0*/ 	.word	0x00000000
        /*01c4*/ 	.short	0x0101
        /*01c6*/ 	.byte	0x3f
	.zero		1


	//   ....[18]....
        /*01c8*/ 	.word	0x00002ce0
        /*01cc*/ 	.word	0x00000060
        /*01d0*/ 	.word	0x00000008
        /*01d4*/ 	.short	0x010a
        /*01d6*/ 	.byte	0x3f
	.zero		1


	//   ....[19]....
        /*01d8*/ 	.word	0x000061a0
        /*01dc*/ 	.word	0x00000061
        /*01e0*/ 	.word	0x00000000
        /*01e4*/ 	.short	0x0101
        /*01e6*/ 	.byte	0x32
	.zero		1


	//   ....[20]....
        /*01e8*/ 	.word	0x00006bf0
        /*01ec*/ 	.word	0x0000000c
        /*01f0*/ 	.word	0x00000010
        /*01f4*/ 	.short	0x010a
        /*01f6*/ 	.byte	0x3f
	.zero		1


	//   ....[21]....
        /*01f8*/ 	.word	0x00007250
        /*01fc*/ 	.word	0x00000004
        /*0200*/ 	.word	0x00000058
        /*0204*/ 	.short	0x0101
        /*0206*/ 	.byte	0x3f
	.zero		1


	//   ....[22]....
        /*0208*/ 	.word	0x00007960
        /*020c*/ 	.word	0x00000007
        /*0210*/ 	.word	0x00000000
        /*0214*/ 	.short	0x010a
        /*0216*/ 	.byte	0x3f
	.zero		1


	//   ....[23]....
        /*0218*/ 	.word	0x000079e0
        /*021c*/ 	.word	0x00000003
        /*0220*/ 	.word	0x00000000
        /*0224*/ 	.short	0x010a
        /*0226*/ 	.byte	0x3f
	.zero		1


	//   ....[24]....
        /*0228*/ 	.word	0x00007a40
        /*022c*/ 	.word	0x00000060
        /*0230*/ 	.word	0xfffffff8
        /*0234*/ 	.short	0x010a
        /*0236*/ 	.byte	0x3f
	.zero		1


	//   ....[25]....
        /*0238*/ 	.word	0x00007a90
        /*023c*/ 	.word	0x00000003
        /*0240*/ 	.word	0x00000000
        /*0244*/ 	.short	0x010a
        /*0246*/ 	.byte	0x3f
	.zero		1


	//   ....[26]....
        /*0248*/ 	.word	0x00007af0
        /*024c*/ 	.word	0x00000005
        /*0250*/ 	.word	0x00000000
        /*0254*/ 	.short	0x010a
        /*0256*/ 	.byte	0x3f
	.zero		1


	//   ....[27]....
        /*0258*/ 	.word	0x00007b40
        /*025c*/ 	.word	0x00000060
        /*0260*/ 	.word	0x00000008
        /*0264*/ 	.short	0x010a
        /*0266*/ 	.byte	0x3f
	.zero		1


	//   ....[28]....
        /*0268*/ 	.word	0x00007c10
        /*026c*/ 	.word	0x0000000c
        /*0270*/ 	.word	0x00000010
        /*0274*/ 	.short	0x010a
        /*0276*/ 	.byte	0x3f
	.zero		1


	//   ....[29]....
        /*0278*/ 	.word	0x00007ce0
        /*027c*/ 	.word	0x00000007
        /*0280*/ 	.word	0x00000000
        /*0284*/ 	.short	0x010a
        /*0286*/ 	.byte	0x3f
	.zero		1


	//----- nvinfo : EIATTR_NUM_MBARRIERS
	.align		4
.L_35:
        /*0288*/ 	.byte	0x03, 0x38
        /*028a*/ 	.short	0x000a


	//----- nvinfo : EIATTR_EXIT_INSTR_OFFSETS
	.align		4
        /*028c*/ 	.byte	0x04, 0x1c
        /*028e*/ 	.short	(.L_37 - .L_36)


	//   ....[0]....
.L_36:
        /*0290*/ 	.word	0x000013e0


	//   ....[1]....
        /*0294*/ 	.word	0x00001440


	//   ....[2]....
        /*0298*/ 	.word	0x000068e0


	//   ....[3]....
        /*029c*/ 	.word	0x00006910


	//   ....[4]....
        /*02a0*/ 	.word	0x00007a30


	//----- nvinfo : EIATTR_MAX_THREADS
	.align		4
.L_37:
        /*02a4*/ 	.byte	0x04, 0x05
        /*02a6*/ 	.short	(.L_39 - .L_38)
.L_38:
        /*02a8*/ 	.word	0x00000180
        /*02ac*/ 	.word	0x00000001
        /*02b0*/ 	.word	0x00000001


	//----- nvinfo : EIATTR_CRS_STACK_SIZE
	.align		4
.L_39:
        /*02b4*/ 	.byte	0x04, 0x1e
        /*02b6*/ 	.short	(.L_41 - .L_40)
.L_40:
        /*02b8*/ 	.word	0x00000000


	//----- nvinfo : EIATTR_CBANK_PARAM_SIZE
	.align		4
.L_41:
        /*02bc*/ 	.byte	0x03, 0x19
        /*02be*/ 	.short	0x0470


	//----- nvinfo : EIATTR_PARAM_CBANK
	.align		4
        /*02c0*/ 	.byte	0x04, 0x0a
        /*02c2*/ 	.short	(.L_43 - .L_42)
	.align		4
.L_42:
        /*02c4*/ 	.word	index@(.nv.constant0._ZN7cutlass13device_kernelINS_4gemm6kernel13GemmUniversalIN4cute5tupleIJiiiiEEENS1_10collective13CollectiveMmaINS1_34MainloopSm90TmaGmmaWarpSpecializedILi2ENS5_IJNS4_1CILi1EEENSA_ILi8EEESB_EEENS1_32KernelTmaWarpSpecializedPingpongEEENS5_IJNSA_ILi64EEENSA_ILi128EEESH_EEEfNS5_IJlSB_lEEEfSJ_NS4_8TiledMMAINS4_8MMA_AtomIJNS4_4SM904GMMA30MMA_64x128x8_F32TF32TF32_SS_TNILNSN_7ScaleInE1ELSP_1EEEEEENS4_6LayoutINS5_IJSB_SB_SB_EEENS5_IJNSA_ILi0EEESU_SU_EEEEENS5_IJNS4_10UnderscoreESX_SX_EEEEENS4_23SM90_TMA_LOAD_MULTICASTENS4_14ComposedLayoutINS4_7SwizzleILi3ELi4ELi3EEENS4_18smem_ptr_flag_bitsILi32EEENSS_INS5_IJSC_NSA_ILi32EEEEEENS5_IJS16_SB_EEEEEEEvNS4_8identityENS4_13SM90_TMA_LOADES1A_vS1B_EENS_8epilogue10collective6detail29Sm90TmaWarpSpecializedAdapterINS1F_15DefaultEpilogueIfSJ_SJ_NS1E_6thread17LinearCombinationIfLi1EffLNS1J_9ScaleType4KindE0ELNS_15FloatRoundStyleE2EfEENS1_15EpilogueDefaultEEEEEvvEEEEvNT_6ParamsE)
        /*02c8*/ 	.short	0x0210
        /*02ca*/ 	.short	0x0470


	//----- nvinfo : EIATTR_SW_WAR
	.align		4
.L_43:
        /*02cc*/ 	.byte	0x04, 0x36
        /*02ce*/ 	.short	(.L_45 - .L_44)
.L_44:
        /*02d0*/ 	.word	0x00000008
.L_45:


//--------------------- .nv.callgraph             --------------------------
	.section	.nv.callgraph,"",@"SHT_CUDA_CALLGRAPH"
	.align	4
	.sectionentsize	8
	.align		4
        /*0000*/ 	.word	0x00000000
	.align		4
        /*0004*/ 	.word	0xffffffff
	.align		4
        /*0008*/ 	.word	index@(_ZN7cutlass13device_kernelINS_4gemm6kernel13GemmUniversalIN4cute5tupleIJiiiiEEENS1_10collective13CollectiveMmaINS1_34MainloopSm90TmaGmmaWarpSpecializedILi2ENS5_IJNS4_1CILi1EEENSA_ILi8EEESB_EEENS1_32KernelTmaWarpSpecializedPingpongEEENS5_IJNSA_ILi64EEENSA_ILi128EEESH_EEEfNS5_IJlSB_lEEEfSJ_NS4_8TiledMMAINS4_8MMA_AtomIJNS4_4SM904GMMA30MMA_64x128x8_F32TF32TF32_SS_TNILNSN_7ScaleInE1ELSP_1EEEEEENS4_6LayoutINS5_IJSB_SB_SB_EEENS5_IJNSA_ILi0EEESU_SU_EEEEENS5_IJNS4_10UnderscoreESX_SX_EEEEENS4_23SM90_TMA_LOAD_MULTICASTENS4_14ComposedLayoutINS4_7SwizzleILi3ELi4ELi3EEENS4_18smem_ptr_flag_bitsILi32EEENSS_INS5_IJSC_NSA_ILi32EEEEEENS5_IJS16_SB_EEEEEEEvNS4_8identityENS4_13SM90_TMA_LOADES1A_vS1B_EENS_8epilogue10collective6detail29Sm90TmaWarpSpecializedAdapterINS1F_15DefaultEpilogueIfSJ_SJ_NS1E_6thread17LinearCombinationIfLi1EffLNS1J_9ScaleType4KindE0ELNS_15FloatRoundStyleE2EfEENS1_15EpilogueDefaultEEEEEvvEEEEvNT_6ParamsE)
	.align		4
        /*000c*/ 	.word	index@(__assertfail)
	.align		4
        /*0010*/ 	.word	0x00000000
	.align		4
        /*0014*/ 	.word	0xfffffffe
	.align		4
        /*0018*/ 	.word	0x00000000
	.align		4
        /*001c*/ 	.word	0xfffffffd
	.align		4
        /*0020*/ 	.word	0x00000000
	.align		4
        /*0024*/ 	.word	0xfffffffc


//--------------------- .nv.constant4             --------------------------
	.section	.nv.constant4,"a",@progbits
	.align	8
	.align		8
.nv.constant4:
        /*0000*/ 	.dword	__assertfail
	.align		8
        /*0008*/ 	.dword	__unnamed_1
	.align		8
        /*0010*/ 	.dword	_ZN40_INTERNAL_c0bc1e2a_4_k_cu_ba6cc64c_240784cuda3std3__45__cpo5beginE
	.align		8
        /*0018*/ 	.dword	_ZN40_INTERNAL_c0bc1e2a_4_k_cu_ba6cc64c_240784cuda3std3__45__cpo3endE
	.align		8
        /*0020*/ 	.dword	_ZN40_INTERNAL_c0bc1e2a_4_k_cu_ba6cc64c_240784cuda3std3__45__cpo6cbeginE
	.align		8
        /*0028*/ 	.dword	_ZN40_INTERNAL_c0bc1e2a_4_k_cu_ba6cc64c_240784cuda3std3__45__cpo4cendE
	.align		8
        /*0030*/ 	.dword	_ZN40_INTERNAL_c0bc1e2a_4_k_cu_ba6cc64c_240784cuda3std3__442_GLOBAL__N__c0bc1e2a_4_k_cu_ba6cc64c_240786ignoreE
	.align		8
        /*0038*/ 	.dword	_ZN40_INTERNAL_c0bc1e2a_4_k_cu_ba6cc64c_240784cuda3std3__419piecewise_constructE
	.align		8
        /*0040*/ 	.dword	_ZN40_INTERNAL_c0bc1e2a_4_k_cu_ba6cc64c_240784cuda3std3__48in_placeE
	.align		8
        /*0048*/ 	.dword	_ZN40_INTERNAL_c0bc1e2a_4_k_cu_ba6cc64c_240784cuda3std6ranges3__45__cpo4swapE
	.align		8
        /*0050*/ 	.dword	_ZN40_INTERNAL_c0bc1e2a_4_k_cu_ba6cc64c_240784cuda3std6ranges3__45__cpo9iter_moveE
	.align		8
        /*0058*/ 	.dword	_ZN40_INTERNAL_c0bc1e2a_4_k_cu_ba6cc64c_240784cute7productE
	.align		8
        /*0060*/ 	.dword	_ZN40_INTERNAL_c0bc1e2a_4_k_cu_ba6cc64c_240784cute1_E
	.align		8
        /*0068*/ 	.dword	$str$22
	.align		8
        /*0070*/ 	.dword	$str$23


//--------------------- .text._ZN7cutlass13device_kernelINS_4gemm6kernel13GemmUniversalIN4cute5tupleIJiiiiEEENS1_10collective13CollectiveMmaINS1_34MainloopSm90TmaGmmaWarpSpecializedILi2ENS5_IJNS4_1CILi1EEENSA_ILi8EEESB_EEENS1_32KernelTmaWarpSpecializedPingpongEEENS5_IJNSA_ILi64EEENSA_ILi128EEESH_EEEfNS5_IJlSB_lEEEfSJ_NS4_8TiledMMAINS4_8MMA_AtomIJNS4_4SM904GMMA30MMA_64x128x8_F32TF32TF32_SS_TNILNSN_7ScaleInE1ELSP_1EEEEEENS4_6LayoutINS5_IJSB_SB_SB_EEENS5_IJNSA_ILi0EEESU_SU_EEEEENS5_IJNS4_10UnderscoreESX_SX_EEEEENS4_23SM90_TMA_LOAD_MULTICASTENS4_14ComposedLayoutINS4_7SwizzleILi3ELi4ELi3EEENS4_18smem_ptr_flag_bitsILi32EEENSS_INS5_IJSC_NSA_ILi32EEEEEENS5_IJS16_SB_EEEEEEEvNS4_8identityENS4_13SM90_TMA_LOADES1A_vS1B_EENS_8epilogue10collective6detail29Sm90TmaWarpSpecializedAdapterINS1F_15DefaultEpilogueIfSJ_SJ_NS1E_6thread17LinearCombinationIfLi1EffLNS1J_9ScaleType4KindE0ELNS_15FloatRoundStyleE2EfEENS1_15EpilogueDefaultEEEEEvvEEEEvNT_6ParamsE --------------------------
	.section	.text._ZN7cutlass13device_kernelINS_4gemm6kernel13GemmUniversalIN4cute5tupleIJiiiiEEENS1_10collective13CollectiveMmaINS1_34MainloopSm90TmaGmmaWarpSpecializedILi2ENS5_IJNS4_1CILi1EEENSA_ILi8EEESB_EEENS1_32KernelTmaWarpSpecializedPingpongEEENS5_IJNSA_ILi64EEENSA_ILi128EEESH_EEEfNS5_IJlSB_lEEEfSJ_NS4_8TiledMMAINS4_8MMA_AtomIJNS4_4SM904GMMA30MMA_64x128x8_F32TF32TF32_SS_TNILNSN_7ScaleInE1ELSP_1EEEEEENS4_6LayoutINS5_IJSB_SB_SB_EEENS5_IJNSA_ILi0EEESU_SU_EEEEENS5_IJNS4_10UnderscoreESX_SX_EEEEENS4_23SM90_TMA_LOAD_MULTICASTENS4_14ComposedLayoutINS4_7SwizzleILi3ELi4ELi3EEENS4_18smem_ptr_flag_bitsILi32EEENSS_INS5_IJSC_NSA_ILi32EEEEEENS5_IJS16_SB_EEEEEEEvNS4_8identityENS4_13SM90_TMA_LOADES1A_vS1B_EENS_8epilogue10collective6detail29Sm90TmaWarpSpecializedAdapterINS1F_15DefaultEpilogueIfSJ_SJ_NS1E_6thread17LinearCombinationIfLi1EffLNS1J_9ScaleType4KindE0ELNS_15FloatRoundStyleE2EfEENS1_15EpilogueDefaultEEEEEvvEEEEvNT_6ParamsE,"ax",@progbits
	.align	128
.text._ZN7cutlass13device_kernelINS_4gemm6kernel13GemmUniversalIN4cute5tupleIJiiiiEEENS1_10collective13CollectiveMmaINS1_34MainloopSm90TmaGmmaWarpSpecializedILi2ENS5_IJNS4_1CILi1EEENSA_ILi8EEESB_EEENS1_32KernelTmaWarpSpecializedPingpongEEENS5_IJNSA_ILi64EEENSA_ILi128EEESH_EEEfNS5_IJlSB_lEEEfSJ_NS4_8TiledMMAINS4_8MMA_AtomIJNS4_4SM904GMMA30MMA_64x128x8_F32TF32TF32_SS_TNILNSN_7ScaleInE1ELSP_1EEEEEENS4_6LayoutINS5_IJSB_SB_SB_EEENS5_IJNSA_ILi0EEESU_SU_EEEEENS5_IJNS4_10UnderscoreESX_SX_EEEEENS4_23SM90_TMA_LOAD_MULTICASTENS4_14ComposedLayoutINS4_7SwizzleILi3ELi4ELi3EEENS4_18smem_ptr_flag_bitsILi32EEENSS_INS5_IJSC_NSA_ILi32EEEEEENS5_IJS16_SB_EEEEEEEvNS4_8identityENS4_13SM90_TMA_LOADES1A_vS1B_EENS_8epilogue10collective6detail29Sm90TmaWarpSpecializedAdapterINS1F_15DefaultEpilogueIfSJ_SJ_NS1E_6thread17LinearCombinationIfLi1EffLNS1J_9ScaleType4KindE0ELNS_15FloatRoundStyleE2EfEENS1_15EpilogueDefaultEEEEEvvEEEEvNT_6ParamsE:
        .type           _ZN7cutlass13device_kernelINS_4gemm6kernel13GemmUniversalIN4cute5tupleIJiiiiEEENS1_10collective13CollectiveMmaINS1_34MainloopSm90TmaGmmaWarpSpecializedILi2ENS5_IJNS4_1CILi1EEENSA_ILi8EEESB_EEENS1_32KernelTmaWarpSpecializedPingpongEEENS5_IJNSA_ILi64EEENSA_ILi128EEESH_EEEfNS5_IJlSB_lEEEfSJ_NS4_8TiledMMAINS4_8MMA_AtomIJNS4_4SM904GMMA30MMA_64x128x8_F32TF32TF32_SS_TNILNSN_7ScaleInE1ELSP_1EEEEEENS4_6LayoutINS5_IJSB_SB_SB_EEENS5_IJNSA_ILi0EEESU_SU_EEEEENS5_IJNS4_10UnderscoreESX_SX_EEEEENS4_23SM90_TMA_LOAD_MULTICASTENS4_14ComposedLayoutINS4_7SwizzleILi3ELi4ELi3EEENS4_18smem_ptr_flag_bitsILi32EEENSS_INS5_IJSC_NSA_ILi32EEEEEENS5_IJS16_SB_EEEEEEEvNS4_8identityENS4_13SM90_TMA_LOADES1A_vS1B_EENS_8epilogue10collective6detail29Sm90TmaWarpSpecializedAdapterINS1F_15DefaultEpilogueIfSJ_SJ_NS1E_6thread17LinearCombinationIfLi1EffLNS1J_9ScaleType4KindE0ELNS_15FloatRoundStyleE2EfEENS1_15EpilogueDefaultEEEEEvvEEEEvNT_6ParamsE,@function
        .size           _ZN7cutlass13device_kernelINS_4gemm6kernel13GemmUniversalIN4cute5tupleIJiiiiEEENS1_10collective13CollectiveMmaINS1_34MainloopSm90TmaGmmaWarpSpecializedILi2ENS5_IJNS4_1CILi1EEENSA_ILi8EEESB_EEENS1_32KernelTmaWarpSpecializedPingpongEEENS5_IJNSA_ILi64EEENSA_ILi128EEESH_EEEfNS5_IJlSB_lEEEfSJ_NS4_8TiledMMAINS4_8MMA_AtomIJNS4_4SM904GMMA30MMA_64x128x8_F32TF32TF32_SS_TNILNSN_7ScaleInE1ELSP_1EEEEEENS4_6LayoutINS5_IJSB_SB_SB_EEENS5_IJNSA_ILi0EEESU_SU_EEEEENS5_IJNS4_10UnderscoreESX_SX_EEEEENS4_23SM90_TMA_LOAD_MULTICASTENS4_14ComposedLayoutINS4_7SwizzleILi3ELi4ELi3EEENS4_18smem_ptr_flag_bitsILi32EEENSS_INS5_IJSC_NSA_ILi32EEEEEENS5_IJS16_SB_EEEEEEEvNS4_8identityENS4_13SM90_TMA_LOADES1A_vS1B_EENS_8epilogue10collective6detail29Sm90TmaWarpSpecializedAdapterINS1F_15DefaultEpilogueIfSJ_SJ_NS1E_6thread17LinearCombinationIfLi1EffLNS1J_9ScaleType4KindE0ELNS_15FloatRoundStyleE2EfEENS1_15EpilogueDefaultEEEEEvvEEEEvNT_6ParamsE,(.L_x_196 - _ZN7cutlass13device_kernelINS_4gemm6kernel13GemmUniversalIN4cute5tupleIJiiiiEEENS1_10collective13CollectiveMmaINS1_34MainloopSm90TmaGmmaWarpSpecializedILi2ENS5_IJNS4_1CILi1EEENSA_ILi8EEESB_EEENS1_32KernelTmaWarpSpecializedPingpongEEENS5_IJNSA_ILi64EEENSA_ILi128EEESH_EEEfNS5_IJlSB_lEEEfSJ_NS4_8TiledMMAINS4_8MMA_AtomIJNS4_4SM904GMMA30MMA_64x128x8_F32TF32TF32_SS_TNILNSN_7ScaleInE1ELSP_1EEEEEENS4_6LayoutINS5_IJSB_SB_SB_EEENS5_IJNSA_ILi0EEESU_SU_EEEEENS5_IJNS4_10UnderscoreESX_SX_EEEEENS4_23SM90_TMA_LOAD_MULTICASTENS4_14ComposedLayoutINS4_7SwizzleILi3ELi4ELi3EEENS4_18smem_ptr_flag_bitsILi32EEENSS_INS5_IJSC_NSA_ILi32EEEEEENS5_IJS16_SB_EEEEEEEvNS4_8identityENS4_13SM90_TMA_LOADES1A_vS1B_EENS_8epilogue10collective6detail29Sm90TmaWarpSpecializedAdapterINS1F_15DefaultEpilogueIfSJ_SJ_NS1E_6thread17LinearCombinationIfLi1EffLNS1J_9ScaleType4KindE0ELNS_15FloatRoundStyleE2EfEENS1_15EpilogueDefaultEEEEEvvEEEEvNT_6ParamsE)
        .other          _ZN7cutlass13device_kernelINS_4gemm6kernel13GemmUniversalIN4cute5tupleIJiiiiEEENS1_10collective13CollectiveMmaINS1_34MainloopSm90TmaGmmaWarpSpecializedILi2ENS5_IJNS4_1CILi1EEENSA_ILi8EEESB_EEENS1_32KernelTmaWarpSpecializedPingpongEEENS5_IJNSA_ILi64EEENSA_ILi128EEESH_EEEfNS5_IJlSB_lEEEfSJ_NS4_8TiledMMAINS4_8MMA_AtomIJNS4_4SM904GMMA30MMA_64x128x8_F32TF32TF32_SS_TNILNSN_7ScaleInE1ELSP_1EEEEEENS4_6LayoutINS5_IJSB_SB_SB_EEENS5_IJNSA_ILi0EEESU_SU_EEEEENS5_IJNS4_10UnderscoreESX_SX_EEEEENS4_23SM90_TMA_LOAD_MULTICASTENS4_14ComposedLayoutINS4_7SwizzleILi3ELi4ELi3EEENS4_18smem_ptr_flag_bitsILi32EEENSS_INS5_IJSC_NSA_ILi32EEEEEENS5_IJS16_SB_EEEEEEEvNS4_8identityENS4_13SM90_TMA_LOADES1A_vS1B_EENS_8epilogue10collective6detail29Sm90TmaWarpSpecializedAdapterINS1F_15DefaultEpilogueIfSJ_SJ_NS1E_6thread17LinearCombinationIfLi1EffLNS1J_9ScaleType4KindE0ELNS_15FloatRoundStyleE2EfEENS1_15EpilogueDefaultEEEEEvvEEEEvNT_6ParamsE,@"STO_CUDA_ENTRY STV_DEFAULT"
_ZN7cutlass13device_kernelINS_4gemm6kernel13GemmUniversalIN4cute5tupleIJiiiiEEENS1_10collective13CollectiveMmaINS1_34MainloopSm90TmaGmmaWarpSpecializedILi2ENS5_IJNS4_1CILi1EEENSA_ILi8EEESB_EEENS1_32KernelTmaWarpSpecializedPingpongEEENS5_IJNSA_ILi64EEENSA_ILi128EEESH_EEEfNS5_IJlSB_lEEEfSJ_NS4_8TiledMMAINS4_8MMA_AtomIJNS4_4SM904GMMA30MMA_64x128x8_F32TF32TF32_SS_TNILNSN_7ScaleInE1ELSP_1EEEEEENS4_6LayoutINS5_IJSB_SB_SB_EEENS5_IJNSA_ILi0EEESU_SU_EEEEENS5_IJNS4_10UnderscoreESX_SX_EEEEENS4_23SM90_TMA_LOAD_MULTICASTENS4_14ComposedLayoutINS4_7SwizzleILi3ELi4ELi3EEENS4_18smem_ptr_flag_bitsILi32EEENSS_INS5_IJSC_NSA_ILi32EEEEEENS5_IJS16_SB_EEEEEEEvNS4_8identityENS4_13SM90_TMA_LOADES1A_vS1B_EENS_8epilogue10collective6detail29Sm90TmaWarpSpecializedAdapterINS1F_15DefaultEpilogueIfSJ_SJ_NS1E_6thread17LinearCombinationIfLi1EffLNS1J_9ScaleType4KindE0ELNS_15FloatRoundStyleE2EfEENS1_15EpilogueDefaultEEEEEvvEEEEvNT_6ParamsE:
[----:B------:R-:W0:Y:S01]  /*0000*/  LDC R1, c[0x0][0x28] ;  /* 0x00000a00ff017b82 */ /* 0x000e220000000800 */
[----:B------:R-:W1:Y:S01]  /*0010*/  S2R R3, SR_TID.X ;  /* 0x0000000000037919 */ /* 0x000e620000002100 */
[----:B------:R-:W-:Y:S01]  /*0020*/  ELECT P0, URZ, PT ;  /* 0x00000000003f782f */ /* 0x000fe20003800000 */
[----:B------:R-:W-:Y:S01]  /*0030*/  BSSY B0, `(.L_x_0) ;  /* 0x0000014000007945 */ /* 0x000fe20003800000 */
[--C-:B-1----:R-:W-:Y:S02]  /*0040*/  SHF.R.U32.HI R0, RZ, 0x5, R3.reuse ;  /* 0x00000005ff007819 */ /* 0x102fe40000011603 */
[----:B------:R-:W-:-:S03]  /*0050*/  SHF.R.U32.HI R5, RZ, 0x7, R3 ;  /* 0x00000007ff057819 */ /* 0x000fc60000011603 */
[----:B------:R-:W1:Y:S02]  /*0060*/  SHFL.IDX PT, R2, R0, RZ, 0x1f ;  /* 0x00001fff00027589 */ /* 0x000e6400000e0000 */
[----:B-1----:R-:W-:Y:S02]  /*0070*/  R2UR UR6, R2 ;  /* 0x00000000020672ca */ /* 0x002fe400000e0000 */
[----:B------:R1:W2:Y:S11]  /*0080*/  SHFL.IDX PT, R2, R5, RZ, 0x1f ;  /* 0x00001fff05027589 */ /* 0x0002b600000e0000 */
[----:B------:R-:W-:-:S02]  /*0090*/  USHF.R.S32.HI UR4, URZ, 0x1f, UR6 ;  /* 0x0000001f3f047899 */ /* 0x000fc40008011406 */
[----:B------:R-:W-:Y:S02]  /*00a0*/  ISETP.NE.OR P0, PT, RZ, UR6, !P0 ;  /* 0x00000006ff007c0c */ /* 0x000fe4000c705670 */
[----:B------:R-:W-:-:S04]  /*00b0*/  ULEA.HI UR4, UR4, UR6, URZ, 0x2 ;  /* 0x0000000604047291 */ /* 0x000fc8000f8f103f */
[----:B------:R-:W-:-:S04]  /*00c0*/  ULOP3.LUT UR4, UR4, 0xfffffffc, URZ, 0xc0, !UPT ;  /* 0xfffffffc04047892 */ /* 0x000fc8000f8ec03f */
[----:B------:R-:W-:-:S03]  /*00d0*/  UIADD3 UR6, UR6, -UR4, URZ ;  /* 0x8000000406067290 */ /* 0x000fc6000fffe03f */
[----:B012---:R-:W-:Y:S09]  /*00e0*/  @P0 BRA `(.L_x_1) ;  /* 0x0000000000200947 */ /* 0x007ff20003800000 */
[----:B------:R-:W-:Y:S02]  /*00f0*/  ULDC.64 UR4, c[0x0][0x198] ;  /* 0x0000660000047ab9 */ /* 0x000fe40000000a00 */
[----:B------:R-:W-:Y:S02]  /*0100*/  UIADD3 UR8, UP0, UR4, 0xf0, URZ ;  /* 0x000000f004087890 */ /* 0x000fe4000ff1e03f */
[----:B------:R-:W-:Y:S02]  /*0110*/  UIADD3 UR4, UP1, UR4, 0x1f0, URZ ;  /* 0x000001f004047890 */ /* 0x000fe4000ff3e03f */
[----:B------:R-:W-:Y:S02]  /*0120*/  UIADD3.X UR9, URZ, UR5, URZ, UP0, !UPT ;  /* 0x000000053f097290 */ /* 0x000fe400087fe43f */
[----:B------:R-:W-:-:S07]  /*0130*/  UIADD3.X UR5, URZ, UR5, URZ, UP1, !UPT ;  /* 0x000000053f057290 */ /* 0x000fce0008ffe43f */
[----:B------:R0:W-:Y:S02]  /*0140*/  UTMACCTL.PF [UR8] ;  /* 0x00000000080079b9 */ /* 0x0001e40008040000 */
[----:B------:R0:W-:Y:S02]  /*0150*/  UTMACCTL.PF [UR4] ;  /* 0x00000000040079b9 */ /* 0x0001e40008040000 */
[----:B0-----:R-:W-:Y:S01]  /*0160*/  NOP ;  /* 0x0000000000007918 */ /* 0x001fe20000000000 */
.L_x_1:
[----:B------:R-:W-:Y:S05]  /*0170*/  BSYNC B0 ;  /* 0x0000000000007941 */ /* 0x000fea0003800000 */
.L_x_0:
[----:B------:R-:W0:Y:S01]  /*0180*/  SHFL.IDX PT, R6, R0, RZ, 0x1f ;  /* 0x00001fff00067589 */ /* 0x000e2200000e0000 */
[----:B------:R-:W-:Y:S01]  /*0190*/  R2UR UR19, R2 ;  /* 0x00000000021372ca */ /* 0x000fe200000e0000 */
[----:B------:R-:W-:Y:S01]  /*01a0*/  UISETP.NE.AND UP0, UPT, UR6, 0x3, UPT ;  /* 0x000000030600788c */ /* 0x000fe2000bf05270 */
[----:B------:R-:W-:-:S03]  /*01b0*/  SHF.R.S32.HI R2, RZ, 0x1f, R3 ;  /* 0x0000001fff027819 */ /* 0x000fc60000011403 */
[----:B------:R-:W-:Y:S01]  /*01c0*/  UISETP.EQ.OR UP0, UPT, UR6, URZ, !UP0 ;  /* 0x0000003f0600728c */ /* 0x000fe2000c702670 */
[----:B------:R-:W-:-:S07]  /*01d0*/  LEA.HI R2, R2, R3, RZ, 0x7 ;  /* 0x0000000302027211 */ /* 0x000fce00078f38ff */
[----:B------:R-:W-:Y:S02]  /*01e0*/  UIADD3 UR14, UR19, -0x1, URZ ;  /* 0xffffffff130e7890 */ /* 0x000fe4000fffe03f */
[----:B------:R-:W-:Y:S02]  /*01f0*/  UISETP.EQ.AND UP0, UPT, UR19, URZ, UP0 ;  /* 0x0000003f1300728c */ /* 0x000fe40008702270 */
[----:B------:R-:W-:Y:S02]  /*0200*/  UISETP.GE.U32.AND UP1, UPT, UR14, 0x2, UPT ;  /* 0x000000020e00788c */ /* 0x000fe4000bf26070 */
[----:B------:R-:W-:Y:S01]  /*0210*/  USEL UR39, URZ, 0x1, !UP0 ;  /* 0x000000013f277887 */ /* 0x000fe2000c000000 */
[----:B0-----:R-:W-:-:S03]  /*0220*/  ISETP.NE.AND P0, PT, R6, RZ, PT ;  /* 0x000000ff0600720c */ /* 0x001fc60003f05270 */
[----:B------:R-:W-:-:S10]  /*0230*/  USEL UR39, UR39, 0x2, UP1 ;  /* 0x0000000227277887 */ /* 0x000fd40008800000 */
[----:B------:R-:W-:Y:S05]  /*0240*/  @P0 BRA `(.L_x_2) ;  /* 0x0000000000480947 */ /* 0x000fea0003800000 */
[----:B------:R-:W0:Y:S01]  /*0250*/  S2UR UR7, SR_CgaCtaId ;  /* 0x00000000000779c3 */ /* 0x000e220000008800 */
[----:B------:R-:W-:Y:S01]  /*0260*/  UMOV UR4, 0x400 ;  /* 0x0000040000047882 */ /* 0x000fe20000000000 */
[----:B------:R-:W-:Y:S01]  /*0270*/  UMOV UR5, 0x1 ;  /* 0x0000000100057882 */ /* 0x000fe20000000000 */
[----:B------:R-:W-:Y:S01]  /*0280*/  UMOV UR8, 0x8 ;  /* 0x0000000800087882 */ /* 0x000fe20000000000 */
[----:B------:R-:W-:Y:S01]  /*0290*/  ELECT P0, URZ, PT ;  /* 0x00000000003f782f */ /* 0x000fe20003800000 */
[----:B------:R-:W-:-:S04]  /*02a0*/  UIADD3 UR8, -UR8, 0x100000, URZ ;  /* 0x0010000008087890 */ /* 0x000fc8000fffe13f */
[----:B------:R-:W-:Y:S02]  /*02b0*/  USHF.L.U32 UR9, UR8, 0xb, URZ ;  /* 0x0000000b08097899 */ /* 0x000fe4000800063f */
[----:B------:R-:W-:Y:S02]  /*02c0*/  USHF.L.U32 UR8, UR8, 0x1, URZ ;  /* 0x0000000108087899 */ /* 0x000fe4000800063f */
[----:B0-----:R-:W-:Y:S02]  /*02d0*/  ULEA UR7, UR7, UR4, 0x18 ;  /* 0x0000000407077291 */ /* 0x001fe4000f8ec03f */
[----:B------:R-:W-:-:S04]  /*02e0*/  UIADD3 UR4, -UR5, 0x100000, URZ ;  /* 0x0010000005047890 */ /* 0x000fc8000fffe13f */
[----:B------:R-:W-:Y:S02]  /*02f0*/  USHF.L.U32 UR5, UR4, 0xb, URZ ;  /* 0x0000000b04057899 */ /* 0x000fe4000800063f */
[----:B------:R-:W-:Y:S01]  /*0300*/  USHF.L.U32 UR4, UR4, 0x1, URZ ;  /* 0x0000000104047899 */ /* 0x000fe2000800063f */
[----:B------:R-:W0:Y:S11]  /*0310*/  FENCE.VIEW.ASYNC.S ;  /* 0x00000000000073c6 */ /* 0x000e360000000000 */
[----:B0-----:R0:W1:Y:S01]  /*0320*/  SYNCS.EXCH.64 URZ, [UR7], UR4 ;  /* 0x00000004073f75b2 */ /* 0x0010620008000100 */
[----:B------:R0:W2:Y:S01]  /*0330*/  SYNCS.EXCH.64 URZ, [UR7+0x10], UR8 ;  /* 0x00001008073f75b2 */ /* 0x0000a20008000100 */
[----:B------:R0:W3:Y:S01]  /*0340*/  SYNCS.EXCH.64 URZ, [UR7+0x8], UR4 ;  /* 0x00000804073f75b2 */ /* 0x0000e20008000100 */
[----:B------:R0:W4:Y:S01]  /*0350*/  SYNCS.EXCH.64 URZ, [UR7+0x18], UR8 ;  /* 0x00001808073f75b2 */ /* 0x0001220008000100 */
[----:B------:R-:W-:Y:S01]  /*0360*/  NOP ;  /* 0x0000000000007918 */ /* 0x000fe20000000000 */
.L_x_2:
[----:B------:R-:W5:Y:S01]  /*0370*/  SHFL.IDX PT, R10, R0, RZ, 0x1f ;  /* 0x00001fff000a7589 */ /* 0x000f6200000e0000 */
[----:B------:R-:W1:Y:S01]  /*0380*/  S2UR UR15, SR_CTAID.X ;  /* 0x00000000000f79c3 */ /* 0x000e620000002500 */
[----:B------:R-:W-:Y:S02]  /*0390*/  ELECT P0, URZ, PT ;  /* 0x00000000003f782f */ /* 0x000fe40003800000 */
[----:B------:R-:W-:Y:S01]  /*03a0*/  SHF.R.S32.HI R11, RZ, 0x1f, R6 ;  /* 0x0000001fff0b7819 */ /* 0x000fe20000011406 */
[----:B------:R1:W2:Y:S01]  /*03b0*/  SHFL.IDX PT, R8, R0, RZ, 0x1f ;  /* 0x00001fff00087589 */ /* 0x0002a200000e0000 */
[----:B------:R-:W-:Y:S02]  /*03c0*/  ELECT P1, URZ, PT ;  /* 0x00000000003f782f */ /* 0x000fe40003820000 */
[----:B------:R-:W-:Y:S01]  /*03d0*/  LOP3.LUT R2, R2, 0xffffff80, RZ, 0xc0, !PT ;  /* 0xffffff8002027812 */ /* 0x000fe200078ec0ff */
[----:B0-----:R-:W-:Y:S01]  /*03e0*/  ULDC UR4, c[0x0][0x150] ;  /* 0x0000540000047ab9 */ /* 0x001fe20000000800 */
[----:B------:R-:W-:Y:S01]  /*03f0*/  LEA.HI R11, R11, R6, RZ, 0x2 ;  /* 0x000000060b0b7211 */ /* 0x000fe200078f10ff */
[----:B------:R-:W0:Y:S01]  /*0400*/  S2UR UR8, SR_CTAID.Y ;  /* 0x00000000000879c3 */ /* 0x000e220000002600 */
[----:B------:R-:W-:Y:S01]  /*0410*/  NOP ;  /* 0x0000000000007918 */ /* 0x000fe20000000000 */
[----:B------:R-:W-:Y:S01]  /*0420*/  IMAD.IADD R4, R3, 0x1, -R2 ;  /* 0x0000000103047824 */ /* 0x000fe200078e0a02 */
[----:B------:R-:W-:Y:S01]  /*0430*/  LOP3.LUT R11, R11, 0x3ffffffc, RZ, 0xc0, !PT ;  /* 0x3ffffffc0b0b7812 */ /* 0x000fe200078ec0ff */
[----:B------:R-:W-:Y:S01]  /*0440*/  NOP ;  /* 0x0000000000007918 */ /* 0x000fe20000000000 */
[----:B------:R-:W-:Y:S01]  /*0450*/  ULDC UR17, c[0x0][0x148] ;  /* 0x0000520000117ab9 */ /* 0x000fe20000000800 */
[----:B------:R-:W-:Y:S01]  /*0460*/  UMOV UR20, 0x80 ;  /* 0x0000008000147882 */ /* 0x000fe20000000000 */
[----:B------:R-:W-:Y:S01]  /*0470*/  SHF.R.S32.HI R9, RZ, 0x1f, R4 ;  /* 0x0000001fff097819 */ /* 0x000fe20000011404 */
[----:B------:R-:W-:Y:S01]  /*0480*/  IMAD.IADD R11, R6, 0x1, -R11 ;  /* 0x00000001060b7824 */ /* 0x000fe200078e0a0b */
[----:B------:R-:W-:Y:S01]  /*0490*/  ULDC UR12, c[0x0][0x144] ;  /* 0x00005100000c7ab9 */ /* 0x000fe20000000800 */
[----:B------:R-:W3:Y:S01]  /*04a0*/  SHFL.IDX PT, R5, R5, RZ, 0x1f ;  /* 0x00001fff05057589 */ /* 0x000ee200000e0000 */
[----:B------:R-:W-:-:S02]  /*04b0*/  LEA.HI R2, R9, R4, RZ, 0x3 ;  /* 0x0000000409027211 */ /* 0x000fc400078f18ff */
[----:B------:R-:W-:Y:S02]  /*04c0*/  ISETP.NE.AND P3, PT, RZ, UR19, PT ;  /* 0x00000013ff007c0c */ /* 0x000fe4000bf65270 */
[----:B-----5:R-:W-:Y:S02]  /*04d0*/  ISETP.NE.OR P0, PT, R10, RZ, !P0 ;  /* 0x000000ff0a00720c */ /* 0x020fe40004705670 */
[----:B-1----:R-:W-:Y:S02]  /*04e0*/  I2FP.F32.U32 R0, UR15 ;  /* 0x0000000f00007c45 */ /* 0x002fe40008201000 */
[----:B--2---:R-:W-:Y:S02]  /*04f0*/  ISETP.NE.OR P1, PT, R8, RZ, !P1 ;  /* 0x000000ff0800720c */ /* 0x004fe40004f25670 */
[----:B------:R-:W-:Y:S01]  /*0500*/  SHF.R.S32.HI R7, RZ, 0x3, R2 ;  /* 0x00000003ff077819 */ /* 0x000fe20000011402 */
[----:B------:R-:W-:Y:S01]  /*0510*/  FMUL R0, R0, UR4 ;  /* 0x0000000400007c20 */ /* 0x000fe20008400000 */
[----:B------:R-:W-:Y:S01]  /*0520*/  ULDC UR4, c[0x0][0x154] ;  /* 0x0000550000047ab9 */ /* 0x000fe20000000800 */
[----:B0-----:R-:W-:-:S02]  /*0530*/  I2FP.F32.U32 R6, UR8 ;  /* 0x0000000800067c45 */ /* 0x001fc40008201000 */
[----:B------:R-:W-:Y:S02]  /*0540*/  SHF.R.S32.HI R2, RZ, 0x1f, R2 ;  /* 0x0000001fff027819 */ /* 0x000fe40000011402 */
[----:B------:R-:W-:Y:S01]  /*0550*/  VOTEU.ALL UP2, P0 ;  /* 0x00000000003f7886 */ /* 0x000fe20000040000 */
[----:B------:R-:W-:Y:S01]  /*0560*/  FMUL R6, R6, UR4 ;  /* 0x0000000406067c20 */ /* 0x000fe20008400000 */
[----:B------:R-:W0:Y:S01]  /*0570*/  F2I.U32.TRUNC.NTZ R0, R0 ;  /* 0x0000000000007305 */ /* 0x000e22000020f000 */
[----:B------:R-:W-:Y:S01]  /*0580*/  LEA.HI R2, R2, R7, RZ, 0x2 ;  /* 0x0000000702027211 */ /* 0x000fe200078f10ff */
[----:B------:R-:W-:Y:S01]  /*0590*/  VOTEU.ALL UP3, P1 ;  /* 0x00000000003f7886 */ /* 0x000fe20000860000 */
[----:B------:R-:W1:Y:S01]  /*05a0*/  @!UP2 S2UR UR11, SR_CgaCtaId ;  /* 0x00000000000ba9c3 */ /* 0x000e620000008800 */
[----:B------:R-:W-:Y:S01]  /*05b0*/  UMOV UR4, 0x20 ;  /* 0x0000002000047882 */ /* 0x000fe20000000000 */
[----:B------:R-:W-:Y:S01]  /*05c0*/  LOP3.LUT R2, R2, 0xfffffffc, RZ, 0xc0, !PT ;  /* 0xfffffffc02027812 */ /* 0x000fe200078ec0ff */
[----:B------:R-:W-:Y:S01]  /*05d0*/  @!UP2 UMOV UR10, 0x400 ;  /* 0x00000400000aa882 */ /* 0x000fe20000000000 */
[----:B------:R-:W-:-:S04]  /*05e0*/  @!UP2 UIADD3 UR4, -UR4, 0x100000, URZ ;  /* 0x001000000404a890 */ /* 0x000fc8000fffe13f */
[----:B------:R-:W-:Y:S02]  /*05f0*/  @!UP2 USHF.L.U32 UR5, UR4, 0xb, URZ ;  /* 0x0000000b0405a899 */ /* 0x000fe4000800063f */
[----:B------:R-:W-:Y:S01]  /*0600*/  @!UP2 USHF.L.U32 UR4, UR4, 0x1, URZ ;  /* 0x000000010404a899 */ /* 0x000fe2000800063f */
[----:B------:R-:W2:Y:S01]  /*0610*/  F2I.U32.TRUNC.NTZ R6, R6 ;  /* 0x0000000600067305 */ /* 0x000ea2000020f000 */
[----:B------:R-:W-:Y:S01]  /*0620*/  VOTEU.ALL UP0, P0 ;  /* 0x00000000003f7886 */ /* 0x000fe20000000000 */
[----:B------:R-:W-:Y:S01]  /*0630*/  IMAD.IADD R2, R7, 0x1, -R2 ;  /* 0x0000000107027824 */ /* 0x000fe200078e0a02 */
[----:B------:R-:W5:Y:S01]  /*0640*/  @!UP3 S2UR UR18, SR_CgaCtaId ;  /* 0x000000000012b9c3 */ /* 0x000f620000008800 */
[----:B------:R-:W-:Y:S01]  /*0650*/  VOTEU.ALL UP1, P0 ;  /* 0x00000000003f7886 */ /* 0x000fe20000020000 */
[----:B------:R-:W-:Y:S01]  /*0660*/  @!UP3 UMOV UR16, 0x400 ;  /* 0x000004000010b882 */ /* 0x000fe20000000000 */
[----:B------:R-:W-:Y:S01]  /*0670*/  IMAD R2, R11, 0x4, R2 ;  /* 0x000000040b027824 */ /* 0x000fe200078e0202 */
[----:B0-----:R-:W-:Y:S01]  /*0680*/  R2UR UR7, R0 ;  /* 0x00000000000772ca */ /* 0x001fe200000e0000 */
[----:B------:R-:W-:Y:S01]  /*0690*/  VOTEU.ALL UP4, P1 ;  /* 0x00000000003f7886 */ /* 0x000fe20000880000 */
[----:B------:R-:W-:Y:S01]  /*06a0*/  VOTEU.ALL UP5, P1 ;  /* 0x00000000003f7886 */ /* 0x000fe200008a0000 */
[----:B------:R-:W-:Y:S01]  /*06b0*/  IMAD.SHL.U32 R7, R2, 0x4, RZ ;  /* 0x0000000402077824 */ /* 0x000fe200078e00ff */
[----:B------:R-:W0:Y:S01]  /*06c0*/  LDC R0, c[0x0][0x140] ;  /* 0x00005000ff007b82 */ /* 0x000e220000000800 */
[----:B------:R-:W-:-:S02]  /*06d0*/  LOP3.LUT P0, RZ, R4, 0x7, RZ, 0xc0, !PT ;  /* 0x0000000704ff7812 */ /* 0x000fc4000780c0ff */
[----:B--2---:R-:W-:Y:S02]  /*06e0*/  R2UR UR9, R6 ;  /* 0x00000000060972ca */ /* 0x004fe400000e0000 */
[----:B------:R-:W-:Y:S01]  /*06f0*/  LOP3.LUT R22, R2, 0xc, R7, 0x78, !PT ;  /* 0x0000000c02167812 */ /* 0x000fe200078e7807 */
[----:B-1----:R-:W-:Y:S02]  /*0700*/  @!UP2 ULEA UR13, UR11, UR10, 0x18 ;  /* 0x0000000a0b0da291 */ /* 0x002fe4000f8ec03f */
[----:B------:R-:W-:-:S04]  /*0710*/  @!UP3 UIADD3 UR10, -UR20, 0x100000, URZ ;  /* 0x00100000140ab890 */ /* 0x000fc8000fffe13f */
[----:B------:R-:W-:Y:S02]  /*0720*/  @!UP3 USHF.L.U32 UR11, UR10, 0xb, URZ ;  /* 0x0000000b0a0bb899 */ /* 0x000fe4000800063f */
[----:B------:R-:W-:Y:S01]  /*0730*/  @!UP3 USHF.L.U32 UR10, UR10, 0x1, URZ ;  /* 0x000000010a0ab899 */ /* 0x000fe2000800063f */
[----:B------:R-:W-:Y:S01]  /*0740*/  ISETP.LT.U32.AND P0, PT, R22, 0x8, !P0 ;  /* 0x000000081600780c */ /* 0x000fe20004701070 */
[----:B------:R-:W-:Y:S01]  /*0750*/  UIADD3 UR7, -UR7, URZ, URZ ;  /* 0x0000003f07077290 */ /* 0x000fe2000fffe13f */
[----:B------:R-:W-:Y:S01]  /*0760*/  VOTEU.ALL UP2, P1 ;  /* 0x00000000003f7886 */ /* 0x000fe20000840000 */
[----:B-----5:R-:W-:Y:S02]  /*0770*/  @!UP3 ULEA UR16, UR18, UR16, 0x18 ;  /* 0x000000101210b291 */ /* 0x020fe4000f8ec03f */
[----:B------:R-:W-:Y:S01]  /*0780*/  UIADD3 UR9, -UR9, URZ, URZ ;  /* 0x0000003f09097290 */ /* 0x000fe2000fffe13f */
[----:B------:R-:W1:Y:S02]  /*0790*/  FENCE.VIEW.ASYNC.S ;  /* 0x00000000000073c6 */ /* 0x000e640000000000 */
[----:B-1----:R-:W1:Y:S01]  /*07a0*/  @!UP0 SYNCS.EXCH.64 URZ, [UR13+0x50], UR4 ;  /* 0x000050040d3f85b2 */ /* 0x002e620008000100 */
[----:B------:R-:W-:Y:S01]  /*07b0*/  UIMAD UR7, UR12, UR7, UR15 ;  /* 0x000000070c0772a4 */ /* 0x000fe2000f8e020f */
[----:B------:R-:W-:Y:S01]  /*07c0*/  VOTEU.ALL UP3, P1 ;  /* 0x00000000003f7886 */ /* 0x000fe20000860000 */
[----:B0-----:R-:W-:Y:S01]  /*07d0*/  ISETP.EQ.U32.AND P2, PT, R0, 0x1, PT ;  /* 0x000000010000780c */ /* 0x001fe20003f42070 */
[----:B------:R0:W2:Y:S01]  /*07e0*/  @!UP1 SYNCS.EXCH.64 URZ, [UR13+0x58], UR4 ;  /* 0x000058040d3f95b2 */ /* 0x0000a20008000100 */
[----:B------:R-:W-:Y:S01]  /*07f0*/  NOP ;  /* 0x0000000000007918 */ /* 0x000fe20000000000 */
[----:B0-----:R-:W-:Y:S01]  /*0800*/  UIMAD UR4, UR17, UR9, UR8 ;  /* 0x00000009110472a4 */ /* 0x001fe2000f8e0208 */
[----:B------:R0:W0:Y:S05]  /*0810*/  @!UP2 SYNCS.EXCH.64 URZ, [UR16+0x30], UR10 ;  /* 0x0000300a103fa5b2 */ /* 0x00002a0008000100 */
[----:B------:R-:W-:-:S04]  /*0820*/  ISETP.NE.AND P1, PT, R22, UR4, PT ;  /* 0x0000000416007c0c */ /* 0x000fc8000bf25270 */
[----:B------:R-:W-:-:S04]  /*0830*/  ISETP.EQ.OR P1, PT, RZ, UR7, !P1 ;  /* 0x00000007ff007c0c */ /* 0x000fc8000cf22670 */
[----:B------:R-:W-:-:S04]  /*0840*/  PLOP3.LUT P0, PT, P0, P1, PT, 0x80, 0x0 ;  /* 0x000000000000781c */ /* 0x000fc80000703070 */
[----:B------:R-:W-:Y:S01]  /*0850*/  P2R R99, PR, RZ, 0x1 ;  /* 0x00000001ff637803 */ /* 0x000fe20000000000 */
[----:B------:R0:W0:Y:S01]  /*0860*/  @!UP3 SYNCS.EXCH.64 URZ, [UR16+0x38], UR10 ;  /* 0x0000380a103fb5b2 */ /* 0x0000220008000100 */
[----:B------:R0:W0:Y:S01]  /*0870*/  @!UP4 SYNCS.EXCH.64 URZ, [UR16+0x40], UR10 ;  /* 0x0000400a103fc5b2 */ /* 0x0000220008000100 */
[----:B------:R0:W0:Y:S01]  /*0880*/  @!UP5 SYNCS.EXCH.64 URZ, [UR16+0x48], UR10 ;  /* 0x0000480a103fd5b2 */ /* 0x0000220008000100 */
[----:B------:R-:W-:Y:S01]  /*0890*/  NOP ;  /* 0x0000000000007918 */ /* 0x000fe20000000000 */
[----:B-123--:R-:W-:Y:S05]  /*08a0*/  @!P2 BRA `(.L_x_3) ;  /* 0x000000000008a947 */ /* 0x00efea0003800000 */
[----:B0---4-:R-:W-:Y:S01]  /*08b0*/  UCGABAR_ARV ;  /* 0x00000000000079c7 */ /* 0x011fe20008000000 */
[----:B------:R-:W-:Y:S05]  /*08c0*/  BRA `(.L_x_4) ;  /* 0x0000000000047947 */ /* 0x000fea0003800000 */
.L_x_3:
[----:B0---4-:R-:W-:Y:S01]  /*08d0*/  NOP ;  /* 0x0000000000007918 */ /* 0x011fe20000000000 */
.L_x_4:
[----:B------:R-:W-:Y:S01]  /*08e0*/  ULDC.64 UR4, c[0x0][0x598] ;  /* 0x0001660000047ab9 */ /* 0x000fe20000000a00 */
[----:B------:R-:W-:Y:S01]  /*08f0*/  ULDC.64 UR52, c[0x0][0x208] ;  /* 0x0000820000347ab9 */ /* 0x000fe20000000a00 */
[----:B------:R-:W-:-:S04]  /*0900*/  ISETP.NE.U32.AND P0, PT, RZ, UR4, PT ;  /* 0x00000004ff007c0c */ /* 0x000fc8000bf05070 */
[----:B------:R-:W-:-:S13]  /*0910*/  ISETP.NE.AND.EX P0, PT, RZ, UR5, PT, P0 ;  /* 0x00000005ff007c0c */ /* 0x000fda000bf05300 */
[----:B------:R-:W-:Y:S05]  /*0920*/  @!P0 BRA `(.L_x_5) ;  /* 0x00000000001c8947 */ /* 0x000fea0003800000 */
[----:B------:R-:W0:Y:S02]  /*0930*/  LDC.64 R6, c[0x0][0x598] ;  /* 0x00016600ff067b82 */ /* 0x000e240000000a00 */
[----:B0-----:R-:W2:Y:S02]  /*0940*/  LDG.E.64 R6, desc[UR52][R6.64] ;  /* 0x0000003406067981 */ /* 0x001ea4000c1e1b00 */
[----:B--2---:R-:W-:-:S04]  /*0950*/  ISETP.NE.U32.AND P0, PT, R6, RZ, PT ;  /* 0x000000ff0600720c */ /* 0x004fc80003f05070 */
[----:B------:R-:W-:-:S13]  /*0960*/  ISETP.NE.AND.EX P0, PT, R7, RZ, PT, P0 ;  /* 0x000000ff0700720c */ /* 0x000fda0003f05300 */
[----:B------:R-:W-:Y:S05]  /*0970*/  @!P0 BRA `(.L_x_5) ;  /* 0x0000000000088947 */ /* 0x000fea0003800000 */
[----:B------:R0:W5:Y:S01]  /*0980*/  LD.E R23, desc[UR52][R6.64] ;  /* 0x0000003406177980 */ /* 0x000162000c101900 */
[----:B------:R-:W-:Y:S05]  /*0990*/  BRA `(.L_x_6) ;  /* 0x0000000000247947 */ /* 0x000fea0003800000 */
.L_x_5:
[----:B------:R-:W-:Y:S02]  /*09a0*/  ULDC.64 UR4, c[0x0][0x588] ;  /* 0x0001620000047ab9 */ /* 0x000fe40000000a00 */
[----:B------:R-:W-:-:S04]  /*09b0*/  ISETP.NE.U32.AND P0, PT, RZ, UR4, PT ;  /* 0x00000004ff007c0c */ /* 0x000fc8000bf05070 */
[----:B------:R-:W-:-:S13]  /*09c0*/  ISETP.NE.AND.EX P0, PT, RZ, UR5, PT, P0 ;  /* 0x00000005ff007c0c */ /* 0x000fda000bf05300 */
[----:B------:R-:W-:Y:S05]  /*09d0*/  @!P0 BRA `(.L_x_7) ;  /* 0x00000000000c8947 */ /* 0x000fea0003800000 */
[----:B------:R-:W0:Y:S02]  /*09e0*/  LDC.64 R6, c[0x0][0x588] ;  /* 0x00016200ff067b82 */ /* 0x000e240000000a00 */
[----:B0-----:R1:W5:Y:S01]  /*09f0*/  LDG.E R23, desc[UR52][R6.64] ;  /* 0x0000003406177981 */ /* 0x001362000c1e1900 */
[----:B------:R-:W-:Y:S05]  /*0a00*/  BRA `(.L_x_6) ;  /* 0x0000000000087947 */ /* 0x000fea0003800000 */
.L_x_7:
[----:B------:R-:W-:Y:S02]  /*0a10*/  ULDC UR4, c[0x0][0x580] ;  /* 0x0001600000047ab9 */ /* 0x000fe40000000800 */
[----:B------:R-:W-:-:S07]  /*0a20*/  IMAD.U32 R23, RZ, RZ, UR4 ;  /* 0x00000004ff177e24 */ /* 0x000fce000f8e00ff */
.L_x_6:
[----:B------:R-:W-:Y:S02]  /*0a30*/  ULDC.64 UR4, c[0x0][0x5a0] ;  /* 0x0001680000047ab9 */ /* 0x000fe40000000a00 */
[----:B------:R-:W-:-:S04]  /*0a40*/  ISETP.NE.U32.AND P0, PT, RZ, UR4, PT ;  /* 0x00000004ff007c0c */ /* 0x000fc8000bf05070 */
[----:B------:R-:W-:-:S13]  /*0a50*/  ISETP.NE.AND.EX P0, PT, RZ, UR5, PT, P0 ;  /* 0x00000005ff007c0c */ /* 0x000fda000bf05300 */
[----:B------:R-:W-:Y:S05]  /*0a60*/  @!P0 BRA `(.L_x_8) ;  /* 0x00000000001c8947 */ /* 0x000fea0003800000 */
[----:B01----:R-:W0:Y:S02]  /*0a70*/  LDC.64 R6, c[0x0][0x5a0] ;  /* 0x00016800ff067b82 */ /* 0x003e240000000a00 */
[----:B0-----:R-:W2:Y:S02]  /*0a80*/  LDG.E.64 R6, desc[UR52][R6.64] ;  /* 0x0000003406067981 */ /* 0x001ea4000c1e1b00 */
[----:B--2---:R-:W-:-:S04]  /*0a90*/  ISETP.NE.U32.AND P0, PT, R6, RZ, PT ;  /* 0x000000ff0600720c */ /* 0x004fc80003f05070 */
[----:B------:R-:W-:-:S13]  /*0aa0*/  ISETP.NE.AND.EX P0, PT, R7, RZ, PT, P0 ;  /* 0x000000ff0700720c */ /* 0x000fda0003f05300 */
[----:B------:R-:W-:Y:S05]  /*0ab0*/  @!P0 BRA `(.L_x_8) ;  /* 0x0000000000088947 */ /* 0x000fea0003800000 */
[----:B------:R0:W5:Y:S01]  /*0ac0*/  LD.E R88, desc[UR52][R6.64] ;  /* 0x0000003406587980 */ /* 0x000162000c101900 */
[----:B------:R-:W-:Y:S05]  /*0ad0*/  BRA `(.L_x_9) ;  /* 0x0000000000247947 */ /* 0x000fea0003800000 */
.L_x_8:
[----:B------:R-:W-:Y:S02]  /*0ae0*/  ULDC.64 UR4, c[0x0][0x590] ;  /* 0x0001640000047ab9 */ /* 0x000fe40000000a00 */
[----:B------:R-:W-:-:S04]  /*0af0*/  ISETP.NE.U32.AND P0, PT, RZ, UR4, PT ;  /* 0x00000004ff007c0c */ /* 0x000fc8000bf05070 */
[----:B------:R-:W-:-:S13]  /*0b00*/  ISETP.NE.AND.EX P0, PT, RZ, UR5, PT, P0 ;  /* 0x00000005ff007c0c */ /* 0x000fda000bf05300 */
[----:B------:R-:W-:Y:S05]  /*0b10*/  @!P0 BRA `(.L_x_10) ;  /* 0x00000000000c8947 */ /* 0x000fea0003800000 */
[----:B------:R-:W2:Y:S02]  /*0b20*/  LDC.64 R88, c[0x0][0x590] ;  /* 0x00016400ff587b82 */ /* 0x000ea40000000a00 */
[----:B--2---:R2:W5:Y:S01]  /*0b30*/  LDG.E R88, desc[UR52][R88.64] ;  /* 0x0000003458587981 */ /* 0x004562000c1e1900 */
[----:B------:R-:W-:Y:S05]  /*0b40*/  BRA `(.L_x_9) ;  /* 0x0000000000087947 */ /* 0x000fea0003800000 */
.L_x_10:
[----:B------:R-:W-:Y:S02]  /*0b50*/  ULDC UR4, c[0x0][0x584] ;  /* 0x0001610000047ab9 */ /* 0x000fe40000000800 */
[----:B------:R-:W-:-:S07]  /*0b60*/  IMAD.U32 R88, RZ, RZ, UR4 ;  /* 0x00000004ff587e24 */ /* 0x000fce000f8e00ff */
.L_x_9:
[----:B------:R-:W-:Y:S01]  /*0b70*/  ULDC UR4, c[0x0][0x65c] ;  /* 0x0001970000047ab9 */ /* 0x000fe20000000800 */
[----:B01----:R-:W0:Y:S01]  /*0b80*/  LDC.64 R6, c[0x0][0x650] ;  /* 0x00019400ff067b82 */ /* 0x003e220000000a00 */
[----:B------:R-:W-:Y:S01]  /*0b90*/  UISETP.NE.AND UP2, UPT, UR4, 0x1, UPT ;  /* 0x000000010400788c */ /* 0x000fe2000bf45270 */
[----:B------:R-:W-:Y:S01]  /*0ba0*/  IMAD.MOV.U32 R18, RZ, RZ, -0x1 ;  /* 0xffffffffff127424 */ /* 0x000fe200078e00ff */
[----:B------:R-:W-:Y:S01]  /*0bb0*/  UISETP.NE.AND UP0, UPT, UR19, 0x2, UPT ;  /* 0x000000021300788c */ /* 0x000fe2000bf05270 */
[----:B------:R-:W-:Y:S01]  /*0bc0*/  IMAD.MOV.U32 R2, RZ, RZ, -0x1 ;  /* 0xffffffffff027424 */ /* 0x000fe200078e00ff */
[----:B------:R-:W-:Y:S01]  /*0bd0*/  UP2UR UR45, UPR, URZ, 0x4 ;  /* 0x000000043f2d7883 */ /* 0x000fe20008000000 */
[----:B------:R-:W-:-:S06]  /*0be0*/  IMAD.MOV.U32 R19, RZ, RZ, -0x1 ;  /* 0xffffffffff137424 */ /* 0x000fcc00078e00ff */
[----:B------:R-:W-:Y:S01]  /*0bf0*/  @UP2 ULDC UR12, c[0x0][0x10] ;  /* 0x00000400000c2ab9 */ /* 0x000fe20000000800 */
[----:B------:R-:W-:Y:S01]  /*0c00*/  @UP2 UMOV UR4, UR8 ;  /* 0x0000000800042c82 */ /* 0x000fe20008000000 */
[----:B------:R-:W-:Y:S01]  /*0c10*/  @UP2 UMOV UR5, URZ ;  /* 0x0000003f00052c82 */ /* 0x000fe20008000000 */
[----:B------:R-:W-:Y:S01]  /*0c20*/  @!UP2 ULDC UR16, c[0x0][0xc] ;  /* 0x000003000010aab9 */ /* 0x000fe20000000800 */
[----:B------:R-:W-:Y:S01]  /*0c30*/  @UP2 UIMAD.WIDE.U32 UR12, UR15, UR12, UR4 ;  /* 0x0000000c0f0c22a5 */ /* 0x000fe2000f8e0004 */
[----:B------:R-:W-:Y:S02]  /*0c40*/  ULDC UR10, c[0x0][0xc] ;  /* 0x00000300000a7ab9 */ /* 0x000fe40000000800 */
[----:B------:R-:W-:Y:S01]  /*0c50*/  @UP2 UMOV UR4, URZ ;  /* 0x0000003f00042c82 */ /* 0x000fe20008000000 */
[----:B------:R-:W-:Y:S01]  /*0c60*/  UMOV UR5, URZ ;  /* 0x0000003f00057c82 */ /* 0x000fe20008000000 */
[----:B------:R-:W-:Y:S01]  /*0c70*/  @UP2 UIADD3 UR18, UR13, UR4, URZ ;  /* 0x000000040d122290 */ /* 0x000fe2000fffe03f */
[----:B------:R-:W-:-:S02]  /*0c80*/  ULDC UR11, c[0x0][0x10] ;  /* 0x00000400000b7ab9 */ /* 0x000fc40000000800 */
[----:B------:R-:W-:Y:S01]  /*0c90*/  UMOV UR4, UR15 ;  /* 0x0000000f00047c82 */ /* 0x000fe20008000000 */
[----:B------:R-:W-:Y:S02]  /*0ca0*/  UIMAD.WIDE.U32 UR10, UR10, UR11, URZ ;  /* 0x0000000b0a0a72a5 */ /* 0x000fe4000f8e003f */
[----:B------:R-:W-:Y:S01]  /*0cb0*/  @!UP2 UIMAD.WIDE.U32 UR4, UR8, UR16, UR4 ;  /* 0x000000100804a2a5 */ /* 0x000fe2000f8e0004 */
[----:B------:R-:W-:Y:S02]  /*0cc0*/  ULDC UR13, c[0x0][0x14] ;  /* 0x00000500000d7ab9 */ /* 0x000fe40000000800 */
[----:B------:R-:W-:Y:S02]  /*0cd0*/  UIMAD.WIDE.U32 UR54, UR10, UR13, URZ ;  /* 0x0000000d0a3672a5 */ /* 0x000fe4000f8e003f */
[----:B------:R-:W-:Y:S02]  /*0ce0*/  UIMAD UR37, UR11, UR13, URZ ;  /* 0x0000000d0b2572a4 */ /* 0x000fe4000f8e023f */
[----:B------:R-:W-:Y:S01]  /*0cf0*/  @!UP2 UMOV UR12, UR4 ;  /* 0x00000004000cac82 */ /* 0x000fe20008000000 */
[----:B------:R-:W-:Y:S01]  /*0d00*/  @!UP2 UMOV UR18, UR5 ;  /* 0x000000050012ac82 */ /* 0x000fe20008000000 */
[----:B------:R-:W-:-:S02]  /*0d10*/  UIADD3 UR37, UR55, UR37, URZ ;  /* 0x0000002537257290 */ /* 0x000fc4000fffe03f */
[----:B------:R-:W-:-:S04]  /*0d20*/  UIADD3 UR4, UP1, UR12, UR54, URZ ;  /* 0x000000360c047290 */ /* 0x000fc8000ff3e03f */
[----:B------:R-:W-:Y:S02]  /*0d30*/  UIADD3.X UR5, UR18, UR37, URZ, UP1, !UPT ;  /* 0x0000002512057290 */ /* 0x000fe40008ffe43f */
[----:B------:R-:W-:Y:S02]  /*0d40*/  USEL UR4, UR4, UR12, !UP0 ;  /* 0x0000000c04047287 */ /* 0x000fe4000c000000 */
[----:B------:R-:W-:-:S04]  /*0d50*/  USEL UR5, UR5, UR18, !UP0 ;  /* 0x0000001205057287 */ /* 0x000fc8000c000000 */
[----:B0-----:R-:W-:Y:S01]  /*0d60*/  ISETP.LE.U32.AND P0, PT, R6, UR4, PT ;  /* 0x0000000406007c0c */ /* 0x001fe2000bf03070 */
[----:B------:R-:W-:Y:S02]  /*0d70*/  IMAD.U32 R16, RZ, RZ, UR4 ;  /* 0x00000004ff107e24 */ /* 0x000fe4000f8e00ff */
[----:B------:R-:W-:Y:S02]  /*0d80*/  IMAD.U32 R0, RZ, RZ, UR5 ;  /* 0x00000005ff007e24 */ /* 0x000fe4000f8e00ff */
[----:B------:R-:W-:-:S03]  /*0d90*/  IMAD.U32 R17, RZ, RZ, UR5 ;  /* 0x00000005ff117e24 */ /* 0x000fc6000f8e00ff */
[----:B------:R-:W-:Y:S02]  /*0da0*/  ISETP.GE.U32.AND.EX P0, PT, R0, R7, PT, P0 ;  /* 0x000000070000720c */ /* 0x000fe40003f06100 */
[----:B------:R-:W-:-:S11]  /*0db0*/  PRMT R0, RZ, 0x7610, R0 ;  /* 0x00007610ff007816 */ /* 0x000fd60000000000 */
[----:B------:R-:W-:Y:S05]  /*0dc0*/  @P0 BRA `(.L_x_11) ;  /* 0x0000000400500947 */ /* 0x000fea0003800000 */
[----:B------:R-:W-:Y:S01]  /*0dd0*/  ULDC.64 UR18, c[0x0][0x628] ;  /* 0x00018a0000127ab9 */ /* 0x000fe20000000a00 */
[C---:B------:R-:W-:Y:S01]  /*0de0*/  R2UR UR20, R16.reuse ;  /* 0x00000000101472ca */ /* 0x040fe200000e0000 */
[----:B------:R-:W-:Y:S01]  /*0df0*/  ULDC UR16, c[0x0][0x630] ;  /* 0x00018c0000107ab9 */ /* 0x000fe20000000800 */
[----:B------:R-:W-:Y:S02]  /*0e00*/  ISETP.NE.U32.AND P0, PT, RZ, UR18, PT ;  /* 0x00000012ff007c0c */ /* 0x000fe4000bf05070 */
[----:B------:R-:W-:Y:S02]  /*0e10*/  R2UR UR4, R16 ;  /* 0x00000000100472ca */ /* 0x000fe400000e0000 */
[----:B------:R-:W-:Y:S02]  /*0e20*/  ISETP.NE.AND.EX P0, PT, RZ, UR19, PT, P0 ;  /* 0x00000013ff007c0c */ /* 0x000fe4000bf05300 */
[----:B------:R-:W-:-:S11]  /*0e30*/  R2UR UR5, R17 ;  /* 0x00000000110572ca */ /* 0x000fd600000e0000 */
[----:B------:R-:W-:Y:S05]  /*0e40*/  @!P0 BRA `(.L_x_12) ;  /* 0x0000000000308947 */ /* 0x000fea0003800000 */
[----:B------:R-:W-:Y:S01]  /*0e50*/  R2UR UR4, R16 ;  /* 0x00000000100472ca */ /* 0x000fe200000e0000 */
[----:B------:R-:W-:Y:S01]  /*0e60*/  ULDC UR12, c[0x0][0x634] ;  /* 0x00018d00000c7ab9 */ /* 0x000fe20000000800 */
[----:B------:R-:W-:-:S11]  /*0e70*/  R2UR UR15, R17 ;  /* 0x00000000110f72ca */ /* 0x000fd600000e0000 */
[----:B------:R-:W-:-:S04]  /*0e80*/  UIADD3 UR12, UP1, UR4, UR12, URZ ;  /* 0x0000000c040c7290 */ /* 0x000fc8000ff3e03f */
[----:B------:R-:W-:-:S04]  /*0e90*/  UIADD3.X UR15, URZ, UR15, URZ, UP1, !UPT ;  /* 0x0000000f3f0f7290 */ /* 0x000fc80008ffe43f */
[----:B------:R-:W-:-:S04]  /*0ea0*/  UIMAD.WIDE.U32 UR4, UR15, UR18, URZ ;  /* 0x000000120f0472a5 */ /* 0x000fc8000f8e003f */
[----:B------:R-:W-:Y:S02]  /*0eb0*/  UIMAD.WIDE.U32 UR10, UP1, UR12, UR19, UR4 ;  /* 0x000000130c0a72a5 */ /* 0x000fe4000f820004 */
[----:B------:R-:W-:Y:S02]  /*0ec0*/  UIMAD.WIDE.U32 UR4, UR12, UR18, URZ ;  /* 0x000000120c0472a5 */ /* 0x000fe4000f8e003f */
[----:B------:R-:W-:Y:S02]  /*0ed0*/  UIADD3.X UR13, URZ, URZ, URZ, UP1, !UPT ;  /* 0x0000003f3f0d7290 */ /* 0x000fe40008ffe43f */
[----:B------:R-:W-:Y:S01]  /*0ee0*/  UIADD3 URZ, UP1, UR5, UR10, URZ ;  /* 0x0000000a053f7290 */ /* 0x000fe2000ff3e03f */
[----:B------:R-:W-:-:S03]  /*0ef0*/  UMOV UR12, UR11 ;  /* 0x0000000b000c7c82 */ /* 0x000fc60008000000 */
[----:B------:R-:W-:-:S12]  /*0f00*/  UIMAD.WIDE.U32.X UR4, UR15, UR19, UR12, UP1 ;  /* 0x000000130f0472a5 */ /* 0x000fd800088e040c */
.L_x_12:
[----:B------:R-:W-:Y:S01]  /*0f10*/  USHF.R.U64 UR4, UR4, UR16, UR5 ;  /* 0x0000001004047299 */ /* 0x000fe20008001205 */
[----:B------:R-:W-:Y:S01]  /*0f20*/  R2UR UR11, R17 ;  /* 0x00000000110b72ca */ /* 0x000fe200000e0000 */
[----:B------:R-:W-:Y:S02]  /*0f30*/  USHF.R.U32.HI UR5, URZ, UR16, UR5 ;  /* 0x000000103f057299 */ /* 0x000fe40008011605 */
[----:B------:R-:W-:Y:S01]  /*0f40*/  UIADD3 UR12, UP1, URZ, -UR4, URZ ;  /* 0x800000043f0c7290 */ /* 0x000fe2000ff3e03f */
[----:B------:R-:W-:Y:S01]  /*0f50*/  ULDC.64 UR18, c[0x0][0x620] ;  /* 0x0001880000127ab9 */ /* 0x000fe20000000a00 */
[----:B------:R-:W-:Y:S02]  /*0f60*/  UISETP.NE.AND UP2, UPT, UR45, URZ, UPT ;  /* 0x0000003f2d00728c */ /* 0x000fe4000bf45270 */
[----:B------:R-:W-:Y:S01]  /*0f70*/  UIADD3.X UR5, URZ, ~UR5, URZ, UP1, !UPT ;  /* 0x800000053f057290 */ /* 0x000fe20008ffe43f */
[----:B------:R-:W-:Y:S01]  /*0f80*/  UMOV UR10, UR20 ;  /* 0x00000014000a7c82 */ /* 0x000fe20008000000 */
[----:B------:R-:W-:-:S02]  /*0f90*/  ULDC UR13, c[0x0][0x618] ;  /* 0x00018600000d7ab9 */ /* 0x000fc40000000800 */
[----:B------:R-:W-:Y:S02]  /*0fa0*/  UIMAD UR5, UR5, UR18, URZ ;  /* 0x00000012050572a4 */ /* 0x000fe4000f8e023f */
[----:B------:R-:W-:Y:S02]  /*0fb0*/  UIMAD.WIDE.U32 UR10, UR12, UR18, UR10 ;  /* 0x000000120c0a72a5 */ /* 0x000fe4000f8e000a */
[----:B------:R-:W-:Y:S02]  /*0fc0*/  UIMAD UR12, UR12, UR19, UR5 ;  /* 0x000000130c0c72a4 */ /* 0x000fe4000f8e0205 */
[----:B------:R-:W-:Y:S02]  /*0fd0*/  @UP2 UIMAD UR7, UR17, UR9, UR8 ;  /* 0x00000009110722a4 */ /* 0x000fe4000f8e0208 */
[----:B------:R-:W-:Y:S01]  /*0fe0*/  UIADD3 UR11, UR11, UR12, URZ ;  /* 0x0000000c0b0b7290 */ /* 0x000fe2000fffe03f */
[----:B------:R-:W-:Y:S01]  /*0ff0*/  ULDC.64 UR8, c[0x0][0x640] ;  /* 0x0001900000087ab9 */ /* 0x000fe20000000a00 */
[----:B------:R-:W-:-:S02]  /*1000*/  ULDC UR15, c[0x0][0x608] ;  /* 0x00018200000f7ab9 */ /* 0x000fc40000000800 */
[----:B------:R-:W-:Y:S01]  /*1010*/  USHF.R.U64 UR20, UR10, UR13, UR11 ;  /* 0x0000000d0a147299 */ /* 0x000fe2000800120b */
[----:B------:R-:W-:Y:S01]  /*1020*/  ISETP.NE.U32.AND P0, PT, RZ, UR8, PT ;  /* 0x00000008ff007c0c */ /* 0x000fe2000bf05070 */
[----:B------:R-:W-:Y:S01]  /*1030*/  USHF.R.U32.HI UR11, URZ, UR13, UR11 ;  /* 0x0000000d3f0b7299 */ /* 0x000fe2000801160b */
[----:B------:R-:W-:Y:S02]  /*1040*/  ULDC UR21, c[0x0][0x658] ;  /* 0x0001960000157ab9 */ /* 0x000fe40000000800 */
[----:B------:R-:W-:Y:S01]  /*1050*/  ISETP.NE.AND.EX P0, PT, RZ, UR9, PT, P0 ;  /* 0x00000009ff007c0c */ /* 0x000fe2000bf05300 */
[----:B------:R-:W-:Y:S02]  /*1060*/  USHF.R.U64 UR25, UR20, UR15, UR11 ;  /* 0x0000000f14197299 */ /* 0x000fe4000800120b */
[----:B------:R-:W-:Y:S01]  /*1070*/  USHF.R.U32.HI UR11, URZ, UR15, UR11 ;  /* 0x0000000f3f0b7299 */ /* 0x000fe2000801160b */
[----:B------:R-:W-:Y:S01]  /*1080*/  UMOV UR10, 0xffffffff ;  /* 0xffffffff000a7882 */ /* 0x000fe20000000000 */
[----:B------:R-:W-:Y:S01]  /*1090*/  ULDC UR5, c[0x0][0x600] ;  /* 0x0001800000057ab9 */ /* 0x000fe20000000800 */
[----:B------:R-:W-:-:S02]  /*10a0*/  USHF.L.U32 UR10, UR10, UR21, URZ ;  /* 0x000000150a0a7299 */ /* 0x000fc4000800063f */
[----:B------:R-:W-:Y:S02]  /*10b0*/  USHF.R.U64 UR26, UR25, UR21, UR11 ;  /* 0x00000015191a7299 */ /* 0x000fe4000800120b */
[----:B------:R-:W-:Y:S02]  /*10c0*/  ULOP3.LUT UR15, URZ, UR10, URZ, 0x33, !UPT ;  /* 0x0000000a3f0f7292 */ /* 0x000fe4000f8e333f */
[----:B------:R-:W-:Y:S02]  /*10d0*/  UIADD3 UR19, UR5, -0x1, URZ ;  /* 0xffffffff05137890 */ /* 0x000fe4000fffe03f */
[----:B------:R-:W-:Y:S01]  /*10e0*/  USHF.R.U32.HI UR11, URZ, UR21, UR11 ;  /* 0x000000153f0b7299 */ /* 0x000fe2000801160b */
[----:B------:R-:W-:Y:S01]  /*10f0*/  ULDC UR22, c[0x0][0x648] ;  /* 0x0001920000167ab9 */ /* 0x000fe20000000800 */
[----:B------:R-:W-:Y:S01]  /*1100*/  ULDC UR23, c[0x0][0x638] ;  /* 0x00018e0000177ab9 */ /* 0x000fe20000000800 */
[----:B------:R-:W-:Y:S01]  /*1110*/  UMOV UR24, 0x1 ;  /* 0x0000000100187882 */ /* 0x000fe20000000000 */
[----:B------:R-:W-:Y:S01]  /*1120*/  UMOV UR10, UR26 ;  /* 0x0000001a000a7c82 */ /* 0x000fe20008000000 */
[----:B------:R-:W-:Y:S07]  /*1130*/  @!P0 BRA `(.L_x_13) ;  /* 0x0000000000308947 */ /* 0x000fee0003800000 */
[----:B------:R-:W-:Y:S02]  /*1140*/  ULDC UR16, c[0x0][0x64c] ;  /* 0x0001930000107ab9 */ /* 0x000fe40000000800 */
        /* <DEDUP_REMOVED lines=8> */
[----:B------:R-:W-:-:S07]  /*11d0*/  UIMAD.WIDE.U32.X UR8, UR18, UR9, UR16, UP1 ;  /* 0x00000009120872a5 */ /* 0x000fce00088e0410 */
[----:B------:R-:W-:Y:S01]  /*11e0*/  UMOV UR10, UR8 ;  /* 0x00000008000a7c82 */ /* 0x000fe20008000000 */
[----:B------:R-:W-:-:S05]  /*11f0*/  UMOV UR11, UR9 ;  /* 0x00000009000b7c82 */ /* 0x000fca0008000000 */
.L_x_13:
[----:B------:R-:W-:Y:S01]  /*1200*/  USHF.R.U64 UR9, UR10, UR22, UR11 ;  /* 0x000000160a097299 */ /* 0x000fe2000800120b */
[----:B------:R-:W-:Y:S01]  /*1210*/  IMAD.MOV.U32 R0, RZ, RZ, 0x1 ;  /* 0x00000001ff007424 */ /* 0x000fe200078e00ff */
[----:B------:R-:W-:Y:S01]  /*1220*/  USHF.L.U32 UR8, UR24, UR21, URZ ;  /* 0x0000001518087299 */ /* 0x000fe2000800063f */
[----:B------:R-:W-:Y:S01]  /*1230*/  IMAD.U32 R19, RZ, RZ, UR4 ;  /* 0x00000004ff137e24 */ /* 0x000fe2000f8e00ff */
[----:B------:R-:W-:Y:S02]  /*1240*/  ULOP3.LUT UR15, UR25, UR15, URZ, 0xc0, !UPT ;  /* 0x0000000f190f7292 */ /* 0x000fe4000f8ec03f */
[----:B------:R-:W-:Y:S02]  /*1250*/  UIADD3 UR10, -UR9, URZ, URZ ;  /* 0x0000003f090a7290 */ /* 0x000fe4000fffe13f */
[----:B------:R-:W-:Y:S02]  /*1260*/  UIMAD UR15, UR8, UR9, UR15 ;  /* 0x00000009080f72a4 */ /* 0x000fe4000f8e020f */
[----:B------:R-:W-:-:S02]  /*1270*/  ULOP3.LUT UR19, UR20, UR19, URZ, 0xc0, !UPT ;  /* 0x0000001314137292 */ /* 0x000fc4000f8ec03f */
[----:B------:R-:W-:Y:S01]  /*1280*/  UIMAD UR8, UR10, UR23, UR26 ;  /* 0x000000170a0872a4 */ /* 0x000fe2000f8e021a */
[----:B------:R-:W-:Y:S01]  /*1290*/  ULDC UR9, c[0x0][0x610] ;  /* 0x0001840000097ab9 */ /* 0x000fe20000000800 */
[----:B------:R-:W-:Y:S02]  /*12a0*/  UISETP.NE.AND UP1, UPT, UR45, URZ, UPT ;  /* 0x0000003f2d00728c */ /* 0x000fe4000bf25270 */
[----:B------:R-:W-:Y:S02]  /*12b0*/  UIMAD UR7, UR15, UR9, UR7 ;  /* 0x000000090f0772a4 */ /* 0x000fe4000f8e0207 */
[----:B------:R-:W-:-:S04]  /*12c0*/  UIMAD UR8, UR8, UR5, UR19 ;  /* 0x00000005080872a4 */ /* 0x000fc8000f8e0213 */
[----:B------:R-:W-:Y:S02]  /*12d0*/  USEL UR5, UR8, UR7, !UP1 ;  /* 0x0000000708057287 */ /* 0x000fe4000c800000 */
[----:B------:R-:W-:-:S04]  /*12e0*/  USEL UR7, UR7, UR8, !UP1 ;  /* 0x0000000807077287 */ /* 0x000fc8000c800000 */
[----:B------:R-:W-:Y:S02]  /*12f0*/  IMAD.U32 R2, RZ, RZ, UR5 ;  /* 0x00000005ff027e24 */ /* 0x000fe4000f8e00ff */
[----:B------:R-:W-:-:S07]  /*1300*/  IMAD.U32 R18, RZ, RZ, UR7 ;  /* 0x00000007ff127e24 */ /* 0x000fce000f8e00ff */
.L_x_11:
[----:B------:R-:W-:Y:S05]  /*1310*/  @!P2 BRA `(.L_x_14) ;  /* 0x00000000000ca947 */ /* 0x000fea0003800000 */
[----:B------:R-:W-:Y:S01]  /*1320*/  UCGABAR_WAIT ;  /* 0x0000000000007dc7 */ /* 0x000fe20008000000 */
[----:B------:R-:W-:Y:S01]  /*1330*/  CCTL.IVALL ;  /* 0x00000000ff00798f */ /* 0x000fe20002000000 */
[----:B------:R-:W-:Y:S05]  /*1340*/  BRA `(.L_x_15) ;  /* 0x0000000000047947 */ /* 0x000fea0003800000 */
.L_x_14:
[----:B------:R-:W-:Y:S06]  /*1350*/  BAR.SYNC.DEFER_BLOCKING 0x0 ;  /* 0x0000000000007b1d */ /* 0x000fec0000010000 */
.L_x_15:
[----:B------:R-:W-:Y:S02]  /*1360*/  ULDC UR4, c[0x0][0x28c] ;  /* 0x0000a30000047ab9 */ /* 0x000fe40000000800 */
[----:B------:R-:W-:-:S04]  /*1370*/  UIADD3 UR4, UR4, 0x7f, URZ ;  /* 0x0000007f04047890 */ /* 0x000fc8000fffe03f */
[----:B------:R-:W-:-:S04]  /*1380*/  USHF.R.S32.HI UR5, URZ, 0x1f, UR4 ;  /* 0x0000001f3f057899 */ /* 0x000fc80008011404 */
[----:B------:R-:W-:-:S04]  /*1390*/  ULEA.HI UR5, UR5, UR4, URZ, 0x7 ;  /* 0x0000000405057291 */ /* 0x000fc8000f8f383f */
[----:B------:R-:W-:Y:S01]  /*13a0*/  USHF.R.S32.HI UR38, URZ, 0x7, UR5 ;  /* 0x000000073f267899 */ /* 0x000fe20008011405 */
[----:B------:R-:W-:Y:S11]  /*13b0*/  @!P3 BRA `(.L_x_16) ;  /* 0x00000054004cb947 */ /* 0x000ff60003800000 */
[----:B------:R-:W-:-:S06]  /*13c0*/  UISETP.GT.U32.AND UP1, UPT, UR14, 0x1, UPT ;  /* 0x000000010e00788c */ /* 0x000fcc000bf24070 */
[----:B------:R-:W-:-:S13]  /*13d0*/  PLOP3.LUT P0, PT, PT, PT, UP1, 0x80, 0x0 ;  /* 0x000000000000781c */ /* 0x000fda0003f0f018 */
[----:B------:R-:W-:Y:S05]  /*13e0*/  @P0 EXIT ;  /* 0x000000000000094d */ /* 0x000fea0003800000 */
.L_x_17:
[----:B------:R-:W-:-:S08]  /*13f0*/  NOP ;  /* 0x0000000000007918 */ /* 0x000fd00000000000 */
[----:B------:R-:W0:Y:S02]  /*1400*/  USETMAXREG.TRY_ALLOC.CTAPOOL UP1, 0xe8 ;  /* 0x000000e8000079c8 */ /* 0x000e240008020600 */
[----:B0-----:R-:W-:-:S13]  /*1410*/  PLOP3.LUT P0, PT, PT, PT, UP1, 0x80, 0x0 ;  /* 0x000000000000781c */ /* 0x001fda0003f0f018 */
[----:B------:R-:W-:Y:S05]  /*1420*/  @!P0 BRA `(.L_x_17) ;  /* 0xfffffffc00f08947 */ /* 0x000fea000383ffff */
[----:B------:R-:W-:-:S13]  /*1430*/  LOP3.LUT P0, RZ, R0, 0xff, RZ, 0xc0, !PT ;  /* 0x000000ff00ff7812 */ /* 0x000fda000780c0ff */
[----:B------:R-:W-:Y:S05]  /*1440*/  @!P0 EXIT ;  /* 0x000000000000894d */ /* 0x000fea0003800000 */
[----:B------:R-:W0:Y:S01]  /*1450*/  S2UR UR5, SR_CgaCtaId ;  /* 0x00000000000579c3 */ /* 0x000e220000008800 */
[CC--:B------:R-:W-:Y:S01]  /*1460*/  LEA.HI R0, R9.reuse, R4.reuse, RZ, 0x2 ;  /* 0x0000000409007211 */ /* 0x0c0fe200078f10ff */
[----:B------:R-:W-:Y:S01]  /*1470*/  UMOV UR40, 0x400 ;  /* 0x0000040000287882 */ /* 0x000fe20000000000 */
[----:B------:R-:W-:Y:S01]  /*1480*/  LEA.HI R9, R9, R4, RZ, 0x5 ;  /* 0x0000000409097211 */ /* 0x000fe200078f28ff */
[----:B------:R-:W-:Y:S01]  /*1490*/  USHF.R.U32.HI UR4, URZ, 0x1, UR38 ;  /* 0x000000013f047899 */ /* 0x000fe20008011626 */
[--C-:B------:R-:W-:Y:S01]  /*14a0*/  SHF.R.S32.HI R90, RZ, 0x2, R0.reuse ;  /* 0x00000002ff5a7819 */ /* 0x100fe20000011400 */
[----:B------:R-:W-:Y:S01]  /*14b0*/  ULOP3.LUT UR44, UR38, 0x1, URZ, 0xc0, !UPT ;  /* 0x00000001262c7892 */ /* 0x000fe2000f8ec03f */
[----:B------:R-:W-:Y:S01]  /*14c0*/  SHF.R.S32.HI R3, RZ, 0x1f, R0 ;  /* 0x0000001fff037819 */ /* 0x000fe20000011400 */
[----:B------:R-:W2:Y:S01]  /*14d0*/  LDC.64 R94, c[0x0][0x5c8] ;  /* 0x00017200ff5e7b82 */ /* 0x000ea20000000a00 */
[----:B------:R-:W-:Y:S01]  /*14e0*/  SHF.R.S32.HI R9, RZ, 0x5, R9 ;  /* 0x00000005ff097819 */ /* 0x000fe20000011409 */
[----:B------:R-:W-:Y:S01]  /*14f0*/  ULDC.64 UR10, c[0x0][0x288] ;  /* 0x0000a200000a7ab9 */ /* 0x000fe20000000a00 */
[----:B------:R-:W-:Y:S01]  /*1500*/  LEA.HI R3, R3, R90, RZ, 0x3 ;  /* 0x0000005a03037211 */ /* 0x000fe200078f18ff */
[----:B------:R-:W-:-:S02]  /*1510*/  UISETP.LT.AND UP1, UPT, UR38, 0x1, UPT ;  /* 0x000000012600788c */ /* 0x000fc4000bf21270 */
[----:B------:R-:W-:Y:S01]  /*1520*/  ULOP3.LUT UR4, UR4, 0x1, URZ, 0xc0, !UPT ;  /* 0x0000000104047892 */ /* 0x000fe2000f8ec03f */
[----:B------:R-:W-:Y:S01]  /*1530*/  LOP3.LUT R3, R3, 0xfffffff8, RZ, 0xc0, !PT ;  /* 0xfffffff803037812 */ /* 0x000fe200078ec0ff */
[----:B------:R-:W-:Y:S01]  /*1540*/  ULDC UR43, c[0x0][0x658] ;  /* 0x00019600002b7ab9 */ /* 0x000fe20000000800 */
[----:B------:R-:W-:Y:S01]  /*1550*/  UMOV UR6, 0xffffffff ;  /* 0xffffffff00067882 */ /* 0x000fe20000000000 */
[----:B------:R-:W-:Y:S01]  /*1560*/  ULDC UR8, c[0x0][0x284] ;  /* 0x0000a10000087ab9 */ /* 0x000fe20000000800 */
[----:B------:R-:W-:Y:S01]  /*1570*/  USEL UR44, UR44, URZ, !UP0 ;  /* 0x0000003f2c2c7287 */ /* 0x000fe2000c000000 */
[----:B------:R-:W-:Y:S01]  /*1580*/  IMAD.IADD R90, R90, 0x1, -R3 ;  /* 0x000000015a5a7824 */ /* 0x000fe200078e0a03 */
[----:B------:R-:W-:Y:S01]  /*1590*/  LOP3.LUT R3, R0, 0xfffffffc, RZ, 0xc0, !PT ;  /* 0xfffffffc00037812 */ /* 0x000fe200078ec0ff */
[----:B------:R-:W-:Y:S01]  /*15a0*/  VIADD R0, R5, 0xffffffff ;  /* 0xffffffff05007836 */ /* 0x000fe20000000000 */
[----:B------:R-:W-:Y:S01]  /*15b0*/  USEL UR46, UR38, 0x1, UP1 ;  /* 0x00000001262e7887 */ /* 0x000fe20008800000 */
[--C-:B------:R-:W-:Y:S01]  /*15c0*/  IMAD R98, R9, -0x10, -R90.reuse ;  /* 0xfffffff009627824 */ /* 0x100fe200078e0a5a */
[----:B0-----:R-:W-:Y:S01]  /*15d0*/  ULEA UR40, UR5, UR40, 0x18 ;  /* 0x0000002805287291 */ /* 0x001fe2000f8ec03f */
[----:B------:R-:W-:Y:S01]  /*15e0*/  IMAD.IADD R3, R4, 0x1, -R3 ;  /* 0x0000000104037824 */ /* 0x000fe200078e0a03 */
[C---:B------:R-:W-:Y:S01]  /*15f0*/  ISETP.NE.AND P0, PT, R0.reuse, RZ, PT ;  /* 0x000000ff0000720c */ /* 0x040fe20003f05270 */
[----:B------:R-:W-:Y:S01]  /*1600*/  IMAD.SHL.U32 R0, R0, 0x8, RZ ;  /* 0x0000000800007824 */ /* 0x000fe200078e00ff */
[----:B------:R-:W-:Y:S01]  /*1610*/  UIADD3 UR50, UR40, 0x30, URZ ;  /* 0x0000003028327890 */ /* 0x000fe2000fffe03f */
[--C-:B------:R-:W-:Y:S01]  /*1620*/  SHF.R.S32.HI R91, RZ, 0x1f, R90.reuse ;  /* 0x0000001fff5b7819 */ /* 0x100fe2000001145a */
[----:B------:R-:W-:Y:S01]  /*1630*/  IMAD.SHL.U32 R92, R3, 0x2, RZ ;  /* 0x00000002035c7824 */ /* 0x000fe200078e00ff */
[----:B------:R-:W-:Y:S01]  /*1640*/  USHF.L.U32 UR6, UR6, UR43, URZ ;  /* 0x0000002b06067299 */ /* 0x000fe2000800063f */
[----:B------:R-:W-:Y:S01]  /*1650*/  IMAD.U32 R4, RZ, RZ, UR10 ;  /* 0x0000000aff047e24 */ /* 0x000fe2000f8e00ff */
[----:B------:R-:W-:Y:S01]  /*1660*/  LOP3.LUT R0, R0, 0x8, RZ, 0xc0, !PT ;  /* 0x0000000800007812 */ /* 0x000fe200078ec0ff */
[----:B------:R-:W-:Y:S01]  /*1670*/  UISETP.EQ.U32.AND UP0, UPT, UR4, 0x1, !UP0 ;  /* 0x000000010400788c */ /* 0x000fe2000c702070 */
[C---:B--2---:R-:W-:Y:S01]  /*1680*/  SHF.L.U64.HI R89, R94.reuse, 0x3, R95 ;  /* 0x000000035e597819 */ /* 0x044fe2000001025f */
[----:B------:R-:W-:Y:S01]  /*1690*/  IMAD.WIDE R90, R9, 0x10, R90 ;  /* 0x00000010095a7825 */ /* 0x000fe200078e025a */
[----:B------:R-:W-:Y:S01]  /*16a0*/  SEL R100, RZ, 0x1, P0 ;  /* 0x00000001ff647807 */ /* 0x000fe20000000000 */
[----:B------:R-:W-:Y:S01]  /*16b0*/  ULDC UR42, c[0x0][0x600] ;  /* 0x00018000002a7ab9 */ /* 0x000fe20000000800 */
[----:B------:R-:W-:Y:S01]  /*16c0*/  LEA R96, R5, UR50, 0x3 ;  /* 0x0000003205607c11 */ /* 0x000fe2000f8e18ff */
[----:B------:R-:W-:Y:S01]  /*16d0*/  IMAD.SHL.U32 R94, R94, 0x8, RZ ;  /* 0x000000085e5e7824 */ /* 0x000fe200078e00ff */
[C---:B------:R-:W-:Y:S01]  /*16e0*/  LOP3.LUT R101, R0.reuse, 0x8, RZ, 0x3c, !PT ;  /* 0x0000000800657812 */ /* 0x040fe200078e3cff */
[----:B------:R-:W-:Y:S01]  /*16f0*/  IMAD R95, R3, -0x2, R4 ;  /* 0xfffffffe035f7824 */ /* 0x000fe200078e0204 */
[----:B------:R-:W-:Y:S01]  /*1700*/  LOP3.LUT R97, R0, 0x18, RZ, 0x3c, !PT ;  /* 0x0000001800617812 */ /* 0x000fe200078e3cff */
[----:B------:R-:W-:Y:S01]  /*1710*/  VIADD R98, R98, UR8 ;  /* 0x0000000862627c36 */ /* 0x000fe20008000000 */
[----:B------:R-:W-:Y:S01]  /*1720*/  SHF.R.S32.HI R93, RZ, 0x1f, R92 ;  /* 0x0000001fff5d7819 */ /* 0x000fe2000001145c */
[----:B------:R-:W-:Y:S01]  /*1730*/  UMOV UR7, 0x1 ;  /* 0x0000000100077882 */ /* 0x000fe20000000000 */
[----:B------:R-:W-:-:S02]  /*1740*/  ULOP3.LUT UR49, UR39, 0x1, URZ, 0xfc, !UPT ;  /* 0x0000000127317892 */ /* 0x000fc4000f8efc3f */
[----:B------:R-:W-:Y:S02]  /*1750*/  USHF.L.U64.HI UR36, UR54, 0x1, UR37 ;  /* 0x0000000136247899 */ /* 0x000fe40008010225 */
[----:B------:R-:W-:Y:S02]  /*1760*/  UIADD3 UR41, UR11, 0xfe, URZ ;  /* 0x000000fe0b297890 */ /* 0x000fe4000fffe03f */
[----:B------:R-:W-:Y:S02]  /*1770*/  UIADD3 UR42, UR42, -0x1, URZ ;  /* 0xffffffff2a2a7890 */ /* 0x000fe4000fffe03f */
[----:B------:R-:W-:Y:S02]  /*1780*/  USHF.L.U32 UR43, UR7, UR43, URZ ;  /* 0x0000002b072b7299 */ /* 0x000fe4000800063f */
[----:B------:R-:W-:Y:S02]  /*1790*/  UIADD3 UR46, -UR46, UR38, URZ ;  /* 0x000000262e2e7290 */ /* 0x000fe4000fffe13f */
[----:B------:R-:W-:-:S02]  /*17a0*/  ULOP3.LUT UR47, URZ, UR6, URZ, 0x33, !UPT ;  /* 0x000000063f2f7292 */ /* 0x000fc4000f8e333f */
[----:B------:R-:W-:-:S12]  /*17b0*/  USEL UR48, URZ, 0x1, !UP0 ;  /* 0x000000013f307887 */ /* 0x000fd8000c000000 */
.L_x_165:
[----:B------:R-:W-:-:S04]  /*17c0*/  SHF.L.U32 R3, R100, 0x1f, RZ ;  /* 0x0000001f64037819 */ /* 0x000fc800000006ff */
[----:B------:R-:W0:Y:S02]  /*17d0*/  SYNCS.PHASECHK.TRANS64.TRYWAIT P0, [R96+URZ+-0x8], R3 ;  /* 0xfffff803600075a7 */ /* 0x000e24000800017f */
[----:B01234-:R-:W-:Y:S05]  /*17e0*/  @!P0 BRA `(.L_x_18) ;  /* 0x0000006000948947 */ /* 0x01ffea0003800000 */
.L_x_185:
[----:B------:R-:W-:Y:S02]  /*17f0*/  ULDC UR4, c[0x0][0x28c] ;  /* 0x0000a30000047ab9 */ /* 0x000fe40000000800 */
[----:B------:R-:W-:-:S13]  /*1800*/  ISETP.LT.AND P0, PT, RZ, UR4, PT ;  /* 0x00000004ff007c0c */ /* 0x000fda000bf01270 */
[----:B------:R-:W-:Y:S05]  /*1810*/  @P0 BRA `(.L_x_19) ;  /* 0x0000000000400947 */ /* 0x000fea0003800000 */
[----:B------:R-:W-:Y:S01]  /*1820*/  MOV R0, 0x0 ;  /* 0x0000000000007802 */ /* 0x000fe20000000f00 */
[----:B------:R-:W-:Y:S01]  /*1830*/  ULDC.64 UR4, c[0x4][0x68] ;  /* 0x01001a0000047ab9 */ /* 0x000fe20000000a00 */
[----:B------:R-:W-:Y:S01]  /*1840*/  ULDC.64 UR6, c[0x4][0x8] ;  /* 0x0100020000067ab9 */ /* 0x000fe20000000a00 */
[----:B------:R-:W-:Y:S01]  /*1850*/  IMAD.U32 R4, RZ, RZ, UR4 ;  /* 0x00000004ff047e24 */ /* 0x000fe2000f8e00ff */
[----:B------:R1:W2:Y:S01]  /*1860*/  LDC.64 R14, c[0x4][R0] ;  /* 0x01000000000e7b82 */ /* 0x0002a20000000a00 */
[----:B------:R-:W-:Y:S01]  /*1870*/  IMAD.U32 R5, RZ, RZ, UR5 ;  /* 0x00000005ff057e24 */ /* 0x000fe2000f8e00ff */
[----:B------:R-:W-:Y:S01]  /*1880*/  ULDC.64 UR4, c[0x4][0x70] ;  /* 0x01001c0000047ab9 */ /* 0x000fe20000000a00 */
[----:B------:R-:W-:Y:S02]  /*1890*/  IMAD.U32 R10, RZ, RZ, UR6 ;  /* 0x00000006ff0a7e24 */ /* 0x000fe4000f8e00ff */
[----:B------:R-:W-:Y:S02]  /*18a0*/  IMAD.U32 R6, RZ, RZ, UR4 ;  /* 0x00000004ff067e24 */ /* 0x000fe4000f8e00ff */
[----:B------:R-:W-:-:S02]  /*18b0*/  IMAD.U32 R7, RZ, RZ, UR5 ;  /* 0x00000005ff077e24 */ /* 0x000fc4000f8e00ff */
[----:B------:R-:W-:Y:S02]  /*18c0*/  IMAD.U32 R11, RZ, RZ, UR7 ;  /* 0x00000007ff0b7e24 */ /* 0x000fe4000f8e00ff */
[----:B------:R-:W-:Y:S02]  /*18d0*/  IMAD.MOV.U32 R8, RZ, RZ, 0x1e1 ;  /* 0x000001e1ff087424 */ /* 0x000fe400078e00ff */
[----:B------:R-:W-:Y:S02]  /*18e0*/  IMAD.MOV.U32 R12, RZ, RZ, 0x1 ;  /* 0x00000001ff0c7424 */ /* 0x000fe400078e00ff */
[----:B-1----:R-:W-:-:S07]  /*18f0*/  IMAD.MOV.U32 R13, RZ, RZ, RZ ;  /* 0x000000ffff0d7224 */ /* 0x002fce00078e00ff */
[----:B------:R-:W-:-:S07]  /*1900*/  LEPC R20, `(.L_x_19) ;  /* 0x000000001014794e */ /* 0x000fce0000000000 */
[----:B0-2--5:R-:W-:Y:S05]  /*1910*/  CALL.ABS.NOINC R14 ;  /* 0x000000000e007343 */ /* 0x025fea0003c00000 */
.L_x_19:
[----:B------:R-:W-:-:S05]  /*1920*/  IMAD.U32 R0, RZ, RZ, UR49 ;  /* 0x00000031ff007e24 */ /* 0x000fca000f8e00ff */
[----:B------:R-:W-:-:S13]  /*1930*/  ISETP.NE.AND P0, PT, R0, 0x3, PT ;  /* 0x000000030000780c */ /* 0x000fda0003f05270 */
[----:B------:R-:W-:Y:S05]  /*1940*/  @!P0 BRA `(.L_x_20) ;  /* 0x0000000000048947 */ /* 0x000fea0003800000 */
[----:B------:R-:W-:Y:S01]  /*1950*/  BPT.TRAP 0x1 ;  /* 0x000000040000795c */ /* 0x000fe20000300000 */
.L_x_20:
[----:B0-----:R-:W-:Y:S02]  /*1960*/  IMAD.U32 R3, RZ, RZ, UR44 ;  /* 0x0000002cff037e24 */ /* 0x001fe4000f8e00ff */
[----:B------:R-:W-:-:S03]  /*1970*/  IMAD.U32 R0, RZ, RZ, UR48 ;  /* 0x00000030ff007e24 */ /* 0x000fc6000f8e00ff */
[----:B------:R-:W-:Y:S02]  /*1980*/  LEA R3, R3, UR40, 0x3 ;  /* 0x0000002803037c11 */ /* 0x000fe4000f8e18ff */
[----:B------:R-:W-:-:S04]  /*1990*/  SHF.L.U32 R0, R0, 0x1f, RZ ;  /* 0x0000001f00007819 */ /* 0x000fc800000006ff */
[----:B------:R0:W1:Y:S01]  /*19a0*/  SYNCS.PHASECHK.TRANS64.TRYWAIT P1, [R3+URZ], R0 ;  /* 0x00000000030075a7 */ /* 0x000062000802017f */
[----:B------:R-:W-:Y:S05]  /*19b0*/  @!P0 BRA `(.L_x_21) ;  /* 0x0000000000048947 */ /* 0x000fea0003800000 */
[----:B------:R-:W-:Y:S01]  /*19c0*/  BPT.TRAP 0x1 ;  /* 0x000000040000795c */ /* 0x000fe20000300000 */
.L_x_21:
[----:B------:R-:W-:-:S05]  /*19d0*/  IMAD.U32 R4, RZ, RZ, UR46 ;  /* 0x0000002eff047e24 */ /* 0x000fca000f8e00ff */
[----:B------:R-:W-:Y:S01]  /*19e0*/  ISETP.GE.AND P2, PT, R4, 0x1, PT ;  /* 0x000000010400780c */ /* 0x000fe20003f46270 */
[----:B-1----:R-:W-:-:S12]  /*19f0*/  @P1 BRA `(.L_x_22) ;  /* 0x0000000000081947 */ /* 0x002fd80003800000 */
[----:B------:R-:W1:Y:S02]  /*1a00*/  SYNCS.PHASECHK.TRANS64.TRYWAIT P1, [R3+URZ], R0 ;  /* 0x00000000030075a7 */ /* 0x000e64000802017f */
[----:B-1----:R-:W-:Y:S05]  /*1a10*/  @!P1 BRA `(.L_x_23) ;  /* 0x00000060001c9947 */ /* 0x002fea0003800000 */
.L_x_22:
[----:B------:R-:W-:Y:S05]  /*1a20*/  WARPSYNC.ALL ;  /* 0x0000000000007948 */ /* 0x000fea0003800000 */
[----:B------:R-:W-:Y:S01]  /*1a30*/  UIADD3 UR4, UR40, 0x100, URZ ;  /* 0x0000010028047890 */ /* 0x000fe2000fffe03f */
[----:B------:R-:W-:Y:S01]  /*1a40*/  WARPGROUP.ARRIVE ;  /* 0x00000000000079c5 */ /* 0x000fe20000000000 */
[----:B------:R-:W-:Y:S02]  /*1a50*/  UIADD3 UR5, UR40, 0x10100, URZ ;  /* 0x0001010028057890 */ /* 0x000fe4000fffe03f */
[----:B------:R-:W-:Y:S02]  /*1a60*/  USHF.R.U32.HI UR4, URZ, 0x4, UR4 ;  /* 0x000000043f047899 */ /* 0x000fe40008011604 */
[----:B------:R-:W-:-:S02]  /*1a70*/  USHF.R.U32.HI UR5, URZ, 0x4, UR5 ;  /* 0x000000043f057899 */ /* 0x000fc40008011605 */
[----:B------:R-:W-:Y:S02]  /*1a80*/  ULOP3.LUT UR4, UR4, 0x3fff, URZ, 0xc0, !UPT ;  /* 0x00003fff04047892 */ /* 0x000fe4000f8ec03f */
[----:B------:R-:W-:Y:S02]  /*1a90*/  ULOP3.LUT UR5, UR5, 0x3fff, URZ, 0xc0, !UPT ;  /* 0x00003fff05057892 */ /* 0x000fe4000f8ec03f */
[----:B------:R-:W-:Y:S02]  /*1aa0*/  ULOP3.LUT UR8, UR4, 0x10000, URZ, 0xfc, !UPT ;  /* 0x0001000004087892 */ /* 0x000fe4000f8efc3f */
[----:B------:R-:W-:Y:S02]  /*1ab0*/  ULOP3.LUT UR9, UR5, 0x10000, URZ, 0xfc, !UPT ;  /* 0x0001000005097892 */ /* 0x000fe4000f8efc3f */
[----:B------:R-:W-:Y:S02]  /*1ac0*/  ULEA UR11, UR44, UR8, 0xb ;  /* 0x000000082c0b7291 */ /* 0x000fe4000f8e583f */
[----:B------:R-:W-:Y:S01]  /*1ad0*/  ULEA UR10, UR44, UR9, 0xc ;  /* 0x000000092c0a7291 */ /* 0x000fe2000f8e603f */
[----:B------:R-:W-:Y:S01]  /*1ae0*/  UMOV UR5, 0x40000040 ;  /* 0x4000004000057882 */ /* 0x000fe20000000000 */
[----:B------:R-:W-:-:S03]  /*1af0*/  UMOV UR7, 0x40000040 ;  /* 0x4000004000077882 */ /* 0x000fc60000000000 */
[----:B------:R-:W-:Y:S02]  /*1b00*/  UMOV UR4, UR11 ;  /* 0x0000000b00047c82 */ /* 0x000fe40008000000 */
[----:B------:R-:W-:Y:S02]  /*1b10*/  UMOV UR6, UR10 ;  /* 0x0000000a00067c82 */ /* 0x000fe40008000000 */
[----:B------:R-:W-:Y:S01]  /*1b20*/  HGMMA.64x128x8.F32.TF32 R24, gdesc[UR4], RZ, !UPT, gsb0 ;  /* 0x05e00000041879f0 */ /* 0x000fe2000c0028ff */
[----:B------:R-:W-:Y:S02]  /*1b30*/  UIADD3 UR4, UR11, 0x2, URZ ;  /* 0x000000020b047890 */ /* 0x000fe4000fffe03f */
[----:B------:R-:W-:Y:S01]  /*1b40*/  UIADD3 UR6, UR10, 0x2, URZ ;  /* 0x000000020a067890 */ /* 0x000fe2000fffe03f */
[----:B------:R-:W-:Y:S01]  /*1b50*/  UMOV UR5, 0x40000040 ;  /* 0x4000004000057882 */ /* 0x000fe20000000000 */
[----:B------:R-:W-:Y:S01]  /*1b60*/  UMOV UR7, 0x40000040 ;  /* 0x4000004000077882 */ /* 0x000fe20000000000 */
[----:B------:R-:W-:-:S02]  /*1b70*/  WARPGROUP.DEPBAR.LE gsb0, 0x0 ;  /* 0x00008000000079c5 */ /* 0x000fc40000010000 */
[----:B------:R-:W-:-:S06]  /*1b80*/  WARPGROUP.ARRIVE ;  /* 0x00000000000079c5 */ /* 0x000fcc0000000000 */
[----:B------:R-:W-:Y:S01]  /*1b90*/  HGMMA.64x128x8.F32.TF32 R24, gdesc[UR4], R24, gsb0 ;  /* 0x05e00000041879f0 */ /* 0x000fe20008002818 */
[----:B------:R-:W-:Y:S02]  /*1ba0*/  UIADD3 UR4, UR11, 0x4, URZ ;  /* 0x000000040b047890 */ /* 0x000fe4000fffe03f */
[----:B------:R-:W-:Y:S01]  /*1bb0*/  UIADD3 UR6, UR10, 0x4, URZ ;  /* 0x000000040a067890 */ /* 0x000fe2000fffe03f */
[----:B------:R-:W-:Y:S01]  /*1bc0*/  UMOV UR5, 0x40000040 ;  /* 0x4000004000057882 */ /* 0x000fe20000000000 */
[----:B------:R-:W-:Y:S01]  /*1bd0*/  UMOV UR7, 0x40000040 ;  /* 0x4000004000077882 */ /* 0x000fe20000000000 */
[----:B------:R-:W-:Y:S02]  /*1be0*/  WARPGROUP.DEPBAR.LE gsb0, 0x0 ;  /* 0x00008000000079c5 */ /* 0x000fe40000010000 */
        /* <DEDUP_REMOVED lines=92> */
[----:B------:R-:W-:Y:S03]  /*21b0*/  HGMMA.64x128x8.F32.TF32 R24, gdesc[UR4], R24, gsb0 ;  /* 0x05e00000041879f0 */ /* 0x000fe60008002818 */
[----:B------:R-:W-:Y:S02]  /*21c0*/  WARPGROUP.DEPBAR.LE gsb0, 0x0 ;  /* 0x00008000000079c5 */ /* 0x000fe40000010000 */
[----:B------:R-:W-:Y:S05]  /*21d0*/  @!P2 BRA `(.L_x_24) ;  /* 0x000000080068a947 */ /* 0x000fea0003800000 */
[----:B------:R-:W-:Y:S01]  /*21e0*/  UIADD3 UR10, UR44, 0x1, URZ ;  /* 0x000000012c0a7890 */ /* 0x000fe2000fffe03f */
[----:B01----:R-:W-:Y:S02]  /*21f0*/  IMAD.U32 R0, RZ, RZ, UR46 ;  /* 0x0000002eff007e24 */ /* 0x003fe4000f8e00ff */
[----:B------:R-:W-:Y:S01]  /*2200*/  IMAD.U32 R3, RZ, RZ, UR44 ;  /* 0x0000002cff037e24 */ /* 0x000fe2000f8e00ff */
[----:B------:R-:W-:-:S04]  /*2210*/  UISETP.NE.AND UP0, UPT, UR10, 0x2, UPT ;  /* 0x000000020a00788c */ /* 0x000fc8000bf05270 */
[----:B------:R-:W-:Y:S02]  /*2220*/  USEL UR4, URZ, 0x1, UP0 ;  /* 0x000000013f047887 */ /* 0x000fe40008000000 */
[----:B------:R-:W-:Y:S02]  /*2230*/  USEL UR10, UR10, URZ, UP0 ;  /* 0x0000003f0a0a7287 */ /* 0x000fe40008000000 */
[----:B------:R-:W-:-:S06]  /*2240*/  ULOP3.LUT UR4, UR48, UR4, URZ, 0x3c, !UPT ;  /* 0x0000000430047292 */ /* 0x000fcc000f8e3c3f */
[----:B------:R-:W-:-:S07]  /*2250*/  IMAD.U32 R6, RZ, RZ, UR4 ;  /* 0x00000004ff067e24 */ /* 0x000fce000f8e00ff */
.L_x_31:
[----:B------:R-:W-:Y:S05]  /*2260*/  @!P0 BRA `(.L_x_25) ;  /* 0x0000000000048947 */ /* 0x000fea0003800000 */
[----:B------:R-:W-:Y:S01]  /*2270*/  BPT.TRAP 0x1 ;  /* 0x000000040000795c */ /* 0x000fe20000300000 */
.L_x_25:
[----:B------:R-:W-:Y:S01]  /*2280*/  ULEA UR4, UR10, UR40, 0x3 ;  /* 0x000000280a047291 */ /* 0x000fe2000f8e183f */
[----:B------:R-:W-:-:S08]  /*2290*/  SHF.L.U32 R4, R6, 0x1f, RZ ;  /* 0x0000001f06047819 */ /* 0x000fd000000006ff */
[----:B------:R0:W1:Y:S01]  /*22a0*/  SYNCS.PHASECHK.TRANS64.TRYWAIT P1, [UR4], R4 ;  /* 0x00000004ff0075a7 */ /* 0x0000620008020144 */
[----:B------:R-:W-:Y:S05]  /*22b0*/  @!P0 BRA `(.L_x_26) ;  /* 0x0000000000048947 */ /* 0x000fea0003800000 */
[----:B------:R-:W-:Y:S01]  /*22c0*/  BPT.TRAP 0x1 ;  /* 0x000000040000795c */ /* 0x000fe20000300000 */
.L_x_26:
[----:B-1----:R-:W-:Y:S05]  /*22d0*/  @P1 BRA `(.L_x_27) ;  /* 0x0000000000081947 */ /* 0x002fea0003800000 */
[----:B------:R-:W1:Y:S02]  /*22e0*/  SYNCS.PHASECHK.TRANS64.TRYWAIT P1, [UR4], R4 ;  /* 0x00000004ff0075a7 */ /* 0x000e640008020144 */
[----:B-1----:R-:W-:Y:S05]  /*22f0*/  @!P1 BRA `(.L_x_28) ;  /* 0x0000005400f89947 */ /* 0x002fea0003800000 */
.L_x_27:
[----:B------:R-:W-:Y:S01]  /*2300*/  ULEA UR11, UR10, UR9, 0xc ;  /* 0x000000090a0b7291 */ /* 0x000fe2000f8e603f */
[----:B------:R-:W-:Y:S01]  /*2310*/  WARPGROUP.ARRIVE ;  /* 0x00000000000079c5 */ /* 0x000fe20000000000 */
[----:B------:R-:W-:Y:S01]  /*2320*/  ULEA UR12, UR10, UR8, 0xb ;  /* 0x000000080a0c7291 */ /* 0x000fe2000f8e583f */
[----:B------:R-:W-:Y:S01]  /*2330*/  UMOV UR7, 0x40000040 ;  /* 0x4000004000077882 */ /* 0x000fe20000000000 */
[----:B------:R-:W-:-:S03]  /*2340*/  UMOV UR5, 0x40000040 ;  /* 0x4000004000057882 */ /* 0x000fc60000000000 */
[----:B------:R-:W-:Y:S02]  /*2350*/  UMOV UR6, UR11 ;  /* 0x0000000b00067c82 */ /* 0x000fe40008000000 */
[----:B------:R-:W-:Y:S02]  /*2360*/  UMOV UR4, UR12 ;  /* 0x0000000c00047c82 */ /* 0x000fe40008000000 */
[----:B------:R-:W-:Y:S01]  /*2370*/  HGMMA.64x128x8.F32.TF32 R24, gdesc[UR4], R24, gsb0 ;  /* 0x05e00000041879f0 */ /* 0x000fe20008002818 */
        /* <DEDUP_REMOVED lines=107> */
[----:B------:R-:W-:Y:S01]  /*2a30*/  BPT.TRAP 0x1 ;  /* 0x000000040000795c */ /* 0x000fe20000300000 */
.L_x_29:
[----:B------:R-:W-:Y:S01]  /*2a40*/  ISETP.NE.AND P1, PT, R99, RZ, PT ;  /* 0x000000ff6300720c */ /* 0x000fe20003f25270 */
[----:B------:R-:W-:-:S12]  /*2a50*/  UISETP.GT.U32.AND UP0, UPT, UR39, 0x1, UPT ;  /* 0x000000012700788c */ /* 0x000fd8000bf04070 */
[----:B01----:R-:W-:-:S05]  /*2a60*/  @P1 LEA R4, R3, UR40, 0x3 ;  /* 0x0000002803041c11 */ /* 0x003fca000f8e18ff */
[----:B------:R-:W-:-:S05]  /*2a70*/  @P1 VIADD R5, R4, 0x10 ;  /* 0x0000001004051836 */ /* 0x000fca0000000000 */
[----:B------:R-:W-:-:S04]  /*2a80*/  @P1 PRMT R5, R22, 0x654, R5 ;  /* 0x0000065416051816 */ /* 0x000fc80000000005 */
[----:B------:R0:W-:Y:S01]  /*2a90*/  @P1 SYNCS.ARRIVE.TRANS64.RED.A1T0 RZ, [R5+URZ], RZ ;  /* 0x000000ff05ff19a7 */ /* 0x0001e2000810043f */
[----:B------:R-:W-:-:S13]  /*2aa0*/  PLOP3.LUT P1, PT, PT, PT, UP0, 0x80, 0x0 ;  /* 0x000000000000781c */ /* 0x000fda0003f2f008 */
[----:B0-----:R-:W-:Y:S05]  /*2ab0*/  @P1 BRA `(.L_x_30) ;  /* 0x0000000000041947 */ /* 0x001fea0003800000 */
[----:B------:R-:W-:Y:S01]  /*2ac0*/  BPT.TRAP 0x1 ;  /* 0x000000040000795c */ /* 0x000fe20000300000 */
.L_x_30:
[----:B------:R-:W-:Y:S01]  /*2ad0*/  UIADD3 UR10, UR10, 0x1, URZ ;  /* 0x000000010a0a7890 */ /* 0x000fe2000fffe03f */
[C---:B------:R-:W-:Y:S01]  /*2ae0*/  ISETP.GT.AND P2, PT, R0.reuse, 0x1, PT ;  /* 0x000000010000780c */ /* 0x040fe20003f44270 */
[----:B------:R-:W-:Y:S02]  /*2af0*/  VIADD R3, R3, 0x1 ;  /* 0x0000000103037836 */ /* 0x000fe40000000000 */
[----:B------:R-:W-:Y:S01]  /*2b00*/  UISETP.NE.AND UP0, UPT, UR10, 0x2, UPT ;  /* 0x000000020a00788c */ /* 0x000fe2000bf05270 */
[----:B------:R-:W-:Y:S02]  /*2b10*/  VIADD R0, R0, 0xffffffff ;  /* 0xffffffff00007836 */ /* 0x000fe40000000000 */
[C---:B------:R-:W-:Y:S01]  /*2b20*/  ISETP.NE.AND P1, PT, R3.reuse, 0x2, PT ;  /* 0x000000020300780c */ /* 0x040fe20003f25270 */
[----:B------:R-:W-:Y:S02]  /*2b30*/  USEL UR4, URZ, 0x1, UP0 ;  /* 0x000000013f047887 */ /* 0x000fe40008000000 */
[----:B------:R-:W-:Y:S01]  /*2b40*/  USEL UR10, UR10, URZ, UP0 ;  /* 0x0000003f0a0a7287 */ /* 0x000fe20008000000 */
[----:B------:R-:W-:-:S03]  /*2b50*/  SEL R3, R3, RZ, P1 ;  /* 0x000000ff03037207 */ /* 0x000fc60000800000 */
[----:B------:R-:W-:Y:S01]  /*2b60*/  LOP3.LUT R6, R6, UR4, RZ, 0x3c, !PT ;  /* 0x0000000406067c12 */ /* 0x000fe2000f8e3cff */
[----:B------:R-:W-:Y:S07]  /*2b70*/  @P2 BRA `(.L_x_31) ;  /* 0xfffffff400b82947 */ /* 0x000fee000383ffff */
.L_x_24:
[----:B01----:R-:W0:Y:S01]  /*2b80*/  LDC R0, c[0x0][0x28c] ;  /* 0x0000a300ff007b82 */ /* 0x003e220000000800 */
[----:B------:R1:W-:Y:S01]  /*2b90*/  SYNCS.ARRIVE.TRANS64.A1T0 RZ, [R101+UR50], RZ ;  /* 0x000000ff65ff79a7 */ /* 0x0003e20008100032 */
[----:B0-----:R-:W-:-:S13]  /*2ba0*/  ISETP.GE.AND P1, PT, R0, 0x1, PT ;  /* 0x000000010000780c */ /* 0x001fda0003f26270 */
[----:B-1----:R-:W-:Y:S05]  /*2bb0*/  @!P1 BRA `(.L_x_32) ;  /* 0x0000000000409947 */ /* 0x002fea0003800000 */
[----:B------:R-:W-:Y:S05]  /*2bc0*/  @!P0 BRA `(.L_x_33) ;  /* 0x0000000000048947 */ /* 0x000fea0003800000 */
[----:B------:R-:W-:Y:S01]  /*2bd0*/  BPT.TRAP 0x1 ;  /* 0x000000040000795c */ /* 0x000fe20000300000 */
.L_x_33:
[----:B------:R-:W-:Y:S01]  /*2be0*/  ISETP.NE.AND P0, PT, R99, RZ, PT ;  /* 0x000000ff6300720c */ /* 0x000fe20003f05270 */
[----:B------:R-:W-:-:S12]  /*2bf0*/  IMAD.U32 R3, RZ, RZ, UR40 ;  /* 0x00000028ff037e24 */ /* 0x000fd8000f8e00ff */
[----:B------:R-:W-:-:S05]  /*2c00*/  VOTEU.ANY UP0, P0 ;  /* 0x00000000003f7886 */ /* 0x000fca0000000100 */
[----:B------:R-:W-:Y:S02]  /*2c10*/  @UP0 UIADD3 UR4, UR46, UR44, URZ ;  /* 0x0000002c2e040290 */ /* 0x000fe4000fffe03f */
[----:B------:R-:W-:-:S04]  /*2c20*/  UISETP.GT.U32.AND UP0, UPT, UR39, 0x1, UPT ;  /* 0x000000012700788c */ /* 0x000fc8000bf04070 */
[----:B------:R-:W-:-:S04]  /*2c30*/  IMAD.U32 R0, RZ, RZ, UR4 ;  /* 0x00000004ff007e24 */ /* 0x000fc8000f8e00ff */
[----:B------:R-:W-:-:S05]  /*2c40*/  @P0 IMAD.SHL.U32 R0, R0, 0x8, RZ ;  /* 0x0000000800000824 */ /* 0x000fca00078e00ff */
[----:B------:R-:W-:-:S04]  /*2c50*/  @P0 LOP3.LUT R0, R0, 0x8, RZ, 0xc0, !PT ;  /* 0x0000000800000812 */ /* 0x000fc800078ec0ff */
[----:B------:R-:W-:-:S04]  /*2c60*/  @P0 IADD3 R3, R3, 0x10, R0 ;  /* 0x0000001003030810 */ /* 0x000fc80007ffe000 */
[----:B------:R-:W-:-:S04]  /*2c70*/  @P0 PRMT R3, R22, 0x654, R3 ;  /* 0x0000065416030816 */ /* 0x000fc80000000003 */
[----:B------:R0:W-:Y:S01]  /*2c80*/  @P0 SYNCS.ARRIVE.TRANS64.RED.A1T0 RZ, [R3+URZ], RZ ;  /* 0x000000ff03ff09a7 */ /* 0x0001e2000810043f */
[----:B------:R-:W-:-:S13]  /*2c90*/  PLOP3.LUT P0, PT, PT, PT, UP0, 0x80, 0x0 ;  /* 0x000000000000781c */ /* 0x000fda0003f0f008 */
[----:B0-----:R-:W-:Y:S05]  /*2ca0*/  @P0 BRA `(.L_x_32) ;  /* 0x0000000000040947 */ /* 0x001fea0003800000 */
[----:B------:R-:W-:Y:S01]  /*2cb0*/  BPT.TRAP 0x1 ;  /* 0x000000040000795c */ /* 0x000fe20000300000 */
.L_x_32:
[----:B------:R-:W-:Y:S02]  /*2cc0*/  SHF.L.U32 R3, R100, 0x1f, RZ ;  /* 0x0000001f64037819 */ /* 0x000fe400000006ff */
[----:B------:R-:W-:Y:S02]  /*2cd0*/  SHF.R.S32.HI R13, RZ, 0x1f, R19 ;  /* 0x0000001fff0d7819 */ /* 0x000fe40000011413 */
[----:B------:R-:W0:Y:S02]  /*2ce0*/  SYNCS.PHASECHK.TRANS64.TRYWAIT P0, [R96+URZ+0x8], R3 ;  /* 0x00000803600075a7 */ /* 0x000e24000800017f */
[----:B0-----:R-:W-:Y:S05]  /*2cf0*/  @!P0 BRA `(.L_x_34) ;  /* 0x0000004c00908947 */ /* 0x001fea0003800000 */
.L_x_186:
[----:B------:R-:W-:Y:S01]  /*2d00*/  IMAD.SHL.U32 R5, R18, 0x40, RZ ;  /* 0x0000004012057824 */ /* 0x000fe200078e00ff */
[----:B------:R-:W-:Y:S01]  /*2d10*/  ULDC UR6, c[0x0][0x284] ;  /* 0x0000a10000067ab9 */ /* 0x000fe20000000800 */
[----:B------:R-:W-:Y:S01]  /*2d20*/  IMAD.SHL.U32 R10, R2, 0x80, RZ ;  /* 0x00000080020a7824 */ /* 0x000fe200078e00ff */
[----:B------:R-:W-:Y:S01]  /*2d30*/  ULDC.64 UR4, c[0x0][0x5d0] ;  /* 0x0001740000047ab9 */ /* 0x000fe20000000a00 */
[----:B------:R-:W-:Y:S01]  /*2d40*/  IMAD.WIDE R20, R18, 0x40, R90 ;  /* 0x0000004012147825 */ /* 0x000fe200078e025a */
[----:B------:R-:W-:Y:S01]  /*2d50*/  ISETP.GE.AND P0, PT, R5, UR6, PT ;  /* 0x0000000605007c0c */ /* 0x000fe2000bf06270 */
[----:B------:R-:W-:Y:S01]  /*2d60*/  ULDC UR6, c[0x0][0x288] ;  /* 0x0000a20000067ab9 */ /* 0x000fe20000000800 */
[----:B------:R-:W-:Y:S01]  /*2d70*/  SHF.R.S32.HI R11, RZ, 0x1f, R10 ;  /* 0x0000001fff0b7819 */ /* 0x000fe2000001140a */
[----:B------:R-:W-:Y:S01]  /*2d80*/  IMAD R0, R13, UR4, RZ ;  /* 0x000000040d007c24 */ /* 0x000fe2000f8e02ff */
[----:B------:R-:W-:Y:S01]  /*2d90*/  ISETP.GE.OR P0, PT, R10, UR6, P0 ;  /* 0x000000060a007c0c */ /* 0x000fe20008706670 */
[----:B0-----:R-:W-:-:S04]  /*2da0*/  IMAD.WIDE.U32 R2, R19, UR4, R92 ;  /* 0x0000000413027c25 */ /* 0x001fc8000f8e005c */
[----:B------:R-:W-:Y:S01]  /*2db0*/  IMAD R7, R19, UR5, R0 ;  /* 0x0000000513077c24 */ /* 0x000fe2000f8e0200 */
[----:B------:R-:W-:Y:S01]  /*2dc0*/  IADD3 R2, P1, R10, R2, RZ ;  /* 0x000000020a027210 */ /* 0x000fe20007f3e0ff */
[----:B------:R-:W-:Y:S02]  /*2dd0*/  ULDC.64 UR4, c[0x0][0x5c8] ;  /* 0x0001720000047ab9 */ /* 0x000fe40000000a00 */
[----:B------:R-:W-:Y:S01]  /*2de0*/  IMAD R9, R21, UR4, RZ ;  /* 0x0000000415097c24 */ /* 0x000fe2000f8e02ff */
[----:B------:R-:W-:-:S03]  /*2df0*/  IADD3.X R3, R11, R3, R7, P1, !PT ;  /* 0x000000030b037210 */ /* 0x000fc60000ffe407 */
[C---:B------:R-:W-:Y:S02]  /*2e00*/  IMAD R9, R20.reuse, UR5, R9 ;  /* 0x0000000514097c24 */ /* 0x040fe4000f8e0209 */
[----:B------:R-:W-:Y:S01]  /*2e10*/  IMAD.WIDE.U32 R102, R20, UR4, R2 ;  /* 0x0000000414667c25 */ /* 0x000fe2000f8e0002 */
[----:B------:R-:W-:Y:S06]  /*2e20*/  @P0 BRA `(.L_x_35) ;  /* 0x0000003000d00947 */ /* 0x000fec0003800000 */
[----:B-----5:R-:W-:Y:S01]  /*2e30*/  FSETP.NEU.AND P0, PT, R88, RZ, PT ;  /* 0x000000ff5800720b */ /* 0x020fe20003f0d000 */
[----:B------:R-:W-:Y:S01]  /*2e40*/  IMAD.IADD R18, R95, 0x1, -R10 ;  /* 0x000000015f127824 */ /* 0x000fe200078e0a0a */
[----:B------:R-:W-:Y:S01]  /*2e50*/  BSSY B0, `(.L_x_35) ;  /* 0x0000331000007945 */ /* 0x000fe20003800000 */
[----:B------:R-:W-:Y:S02]  /*2e60*/  IMAD.IADD R0, R98, 0x1, -R5 ;  /* 0x0000000162007824 */ /* 0x000fe400078e0a05 */
[----:B------:R-:W-:Y:S01]  /*2e70*/  IMAD.IADD R7, R103, 0x1, R9 ;  /* 0x0000000167077824 */ /* 0x000fe200078e0209 */
[----:B------:R-:W-:-:S04]  /*2e80*/  ISETP.GT.AND P3, PT, R18, RZ, PT ;  /* 0x000000ff1200720c */ /* 0x000fc80003f64270 */
[----:B------:R-:W-:-:S03]  /*2e90*/  ISETP.GT.AND P1, PT, R0, RZ, P3 ;  /* 0x000000ff0000720c */ /* 0x000fc60001f24270 */
[----:B------:R-:W-:Y:S10]  /*2ea0*/  @!P0 BRA `(.L_x_36) ;  /* 0x0000002400148947 */ /* 0x000ff40003800000 */
[----:B------:R-:W0:Y:S01]  /*2eb0*/  LDC.64 R104, c[0x0][0x5b8] ;  /* 0x00016e00ff687b82 */ /* 0x000e220000000a00 */
[----:B------:R-:W-:-:S07]  /*2ec0*/  ULDC.64 UR4, c[0x0][0x5c0] ;  /* 0x0001700000047ab9 */ /* 0x000fce0000000a00 */
[----:B------:R-:W1:Y:S08]  /*2ed0*/  LDC.64 R106, c[0x0][0x5b0] ;  /* 0x00016c00ff6a7b82 */ /* 0x000e700000000a00 */
[----:B------:R-:W2:Y:S01]  /*2ee0*/  LDC.64 R108, c[0x0][0x5a8] ;  /* 0x00016a00ff6c7b82 */ /* 0x000ea20000000a00 */
[-C--:B0-----:R-:W-:Y:S02]  /*2ef0*/  IMAD R4, R13, R104.reuse, RZ ;  /* 0x000000680d047224 */ /* 0x081fe400078e02ff */
[----:B------:R-:W-:-:S04]  /*2f00*/  IMAD.WIDE.U32 R2, R19, R104, R92 ;  /* 0x0000006813027225 */ /* 0x000fc800078e005c */
[----:B------:R-:W-:Y:S01]  /*2f10*/  IMAD R103, R19, R105, R4 ;  /* 0x0000006913677224 */ /* 0x000fe200078e0204 */
[----:B------:R-:W-:Y:S01]  /*2f20*/  IADD3 R4, P0, R10, R2, RZ ;  /* 0x000000020a047210 */ /* 0x000fe20007f1e0ff */
[----:B-1----:R-:W-:-:S03]  /*2f30*/  IMAD R2, R21, R106, RZ ;  /* 0x0000006a15027224 */ /* 0x002fc600078e02ff */
[----:B------:R-:W-:Y:S01]  /*2f40*/  IADD3.X R5, R11, R3, R103, P0, !PT ;  /* 0x000000030b057210 */ /* 0x000fe200007fe467 */
[C---:B------:R-:W-:Y:S02]  /*2f50*/  IMAD R105, R20.reuse, R107, R2 ;  /* 0x0000006b14697224 */ /* 0x040fe400078e0202 */
[----:B------:R-:W-:-:S04]  /*2f60*/  IMAD.WIDE.U32 R2, R20, R106, R4 ;  /* 0x0000006a14027225 */ /* 0x000fc800078e0004 */
[----:B------:R-:W-:Y:S01]  /*2f70*/  IMAD.IADD R3, R3, 0x1, R105 ;  /* 0x0000000103037824 */ /* 0x000fe200078e0269 */
[----:B--2---:R-:W-:-:S04]  /*2f80*/  LEA R8, P0, R2, R108, 0x2 ;  /* 0x0000006c02087211 */ /* 0x004fc800078010ff */
[----:B------:R-:W-:-:S05]  /*2f90*/  LEA.HI.X R9, R2, R109, R3, 0x2, P0 ;  /* 0x0000006d02097211 */ /* 0x000fca00000f1403 */
[----:B------:R0:W2:Y:S01]  /*2fa0*/  @P1 LDG.E.LTC128B R21, desc[UR52][R8.64] ;  /* 0x0000003408151981 */ /* 0x0000a2000c1e1920 */
[----:B------:R-:W-:Y:S01]  /*2fb0*/  IMAD.WIDE.U32 R2, R20, R106, R10 ;  /* 0x0000006a14027225 */ /* 0x000fe200078e000a */
[----:B------:R-:W-:Y:S01]  /*2fc0*/  SHF.L.U64.HI R15, R106, 0x3, R107 ;  /* 0x000000036a0f7819 */ /* 0x000fe2000001026b */
[----:B------:R-:W-:Y:S01]  /*2fd0*/  BSSY B1, `(.L_x_37) ;  /* 0x0000017000017945 */ /* 0x000fe20003800000 */
[----:B------:R-:W-:Y:S01]  /*2fe0*/  ISETP.GT.AND P3, PT, R0, 0x8, P3 ;  /* 0x000000080000780c */ /* 0x000fe20001f64270 */
[----:B------:R-:W-:Y:S01]  /*2ff0*/  IMAD.SHL.U32 R14, R106, 0x8, RZ ;  /* 0x000000086a0e7824 */ /* 0x000fe200078e00ff */
[----:B------:R-:W-:-:S03]  /*3000*/  IADD3 R12, P0, R92, R2, RZ ;  /* 0x000000025c0c7210 */ /* 0x000fc60007f1e0ff */
[----:B------:R-:W-:Y:S01]  /*3010*/  IMAD.WIDE.U32 R14, R20, R106, R14 ;  /* 0x0000006a140e7225 */ /* 0x000fe200078e000e */
[----:B------:R-:W-:Y:S02]  /*3020*/  IADD3.X R13, R93, R105, R3, P0, !PT ;  /* 0x000000695d0d7210 */ /* 0x000fe400007fe403 */
[----:B------:R-:W-:Y:S01]  /*3030*/  LEA R6, P0, R102, UR4, 0x2 ;  /* 0x0000000466067c11 */ /* 0x000fe2000f8010ff */
[----:B------:R-:W-:Y:S01]  /*3040*/  IMAD.IADD R105, R105, 0x1, R15 ;  /* 0x0000000169697824 */ /* 0x000fe200078e020f */
[----:B0-----:R-:W-:Y:S01]  /*3050*/  IADD3 R8, P2, R4, R14, RZ ;  /* 0x0000000e04087210 */ /* 0x001fe20007f5e0ff */
[----:B------:R-:W-:Y:S01]  /*3060*/  IMAD.WIDE.U32 R12, R19, R104, R12 ;  /* 0x00000068130c7225 */ /* 0x000fe200078e000c */
[----:B------:R-:W-:-:S03]  /*3070*/  LEA.HI.X R7, R102, UR5, R7, 0x2, P0 ;  /* 0x0000000566077c11 */ /* 0x000fc600080f1407 */
[----:B------:R-:W-:Y:S01]  /*3080*/  IMAD.IADD R13, R103, 0x1, R13 ;  /* 0x00000001670d7824 */ /* 0x000fe200078e020d */
[----:B------:R-:W-:Y:S01]  /*3090*/  LEA R2, P0, R12, R108, 0x2 ;  /* 0x0000006c0c027211 */ /* 0x000fe200078010ff */
[----:B------:R-:W-:Y:S02]  /*30a0*/  IMAD.X R5, R105, 0x1, R5, P2 ;  /* 0x0000000169057824 */ /* 0x000fe400010e0605 */
[----:B--2---:R-:W-:-:S04]  /*30b0*/  FMUL R3, R21, R88 ;  /* 0x0000005815037220 */ /* 0x004fc80000400000 */
[----:B------:R-:W-:Y:S01]  /*30c0*/  FFMA R9, R24, R23, R3 ;  /* 0x0000001718097223 */ /* 0x000fe20000000003 */
[----:B------:R-:W-:Y:S02]  /*30d0*/  LEA.HI.X R3, R12, R109, R13, 0x2, P0 ;  /* 0x0000006d0c037211 */ /* 0x000fe400000f140d */
[----:B------:R-:W-:Y:S02]  /*30e0*/  ISETP.GT.AND P0, PT, R18, 0x1, PT ;  /* 0x000000011200780c */ /* 0x000fe40003f04270 */
[----:B------:R0:W-:Y:S01]  /*30f0*/  @P1 STG.E desc[UR52][R6.64], R9 ;  /* 0x0000000906001986 */ /* 0x0001e2000c101934 */
[----:B------:R-:W-:Y:S02]  /*3100*/  LEA R12, P1, R8, R108, 0x2 ;  /* 0x0000006c080c7211 */ /* 0x000fe400078210ff */
[----:B------:R-:W-:-:S13]  /*3110*/  ISETP.GT.AND P4, PT, R0, RZ, P0 ;  /* 0x000000ff0000720c */ /* 0x000fda0000784270 */
[----:B0-----:R-:W-:Y:S05]  /*3120*/  @!P4 BRA `(.L_x_38) ;  /* 0x000000000004c947 */ /* 0x001fea0003800000 */
[----:B------:R0:W5:Y:S02]  /*3130*/  LDG.E.LTC128B R21, desc[UR52][R2.64+0x4] ;  /* 0x0000043402157981 */ /* 0x000164000c1e1920 */
.L_x_38:
[----:B------:R-:W-:Y:S05]  /*3140*/  BSYNC B1 ;  /* 0x0000000000017941 */ /* 0x000fea0003800000 */
.L_x_37:
[----:B-----5:R-:W-:Y:S01]  /*3150*/  FMUL R4, R21, R88 ;  /* 0x0000005815047220 */ /* 0x020fe20000400000 */
[----:B------:R-:W-:-:S03]  /*3160*/  LEA.HI.X R13, R8, R109, R5, 0x2, P1 ;  /* 0x0000006d080d7211 */ /* 0x000fc600008f1405 */
[----:B------:R-:W-:-:S05]  /*3170*/  FFMA R25, R25, R23, R4 ;  /* 0x0000001719197223 */ /* 0x000fca0000000004 */
[----:B------:R1:W-:Y:S04]  /*3180*/  @P4 STG.E desc[UR52][R6.64+0x4], R25 ;  /* 0x0000041906004986 */ /* 0x0003e8000c101934 */
[----:B------:R-:W2:Y:S01]  /*3190*/  @P3 LDG.E.LTC128B R21, desc[UR52][R12.64] ;  /* 0x000000340c153981 */ /* 0x000ea2000c1e1920 */
[----:B------:R-:W-:Y:S01]  /*31a0*/  IADD3 R10, P1, P2, R92, R14, R10 ;  /* 0x0000000e5c0a7210 */ /* 0x000fe20007a3e00a */
[----:B------:R-:W-:Y:S01]  /*31b0*/  BSSY B1, `(.L_x_39) ;  /* 0x0000010000017945 */ /* 0x000fe20003800000 */
[C---:B------:R-:W-:Y:S02]  /*31c0*/  SHF.L.U64.HI R9, R94.reuse, 0x2, R89 ;  /* 0x000000025e097819 */ /* 0x040fe40000010259 */
[----:B------:R-:W-:Y:S02]  /*31d0*/  IADD3.X R11, R93, R105, R11, P1, P2 ;  /* 0x000000695d0b7210 */ /* 0x000fe40000fe440b */
[----:B------:R-:W-:-:S02]  /*31e0*/  LEA R8, P2, R94, R6, 0x2 ;  /* 0x000000065e087211 */ /* 0x000fc400078410ff */
[----:B------:R-:W-:Y:S01]  /*31f0*/  ISETP.GT.AND P0, PT, R0, 0x8, P0 ;  /* 0x000000080000780c */ /* 0x000fe20000704270 */
[----:B------:R-:W-:Y:S01]  /*3200*/  IMAD.WIDE.U32 R10, R19, R104, R10 ;  /* 0x00000068130a7225 */ /* 0x000fe200078e000a */
[----:B------:R-:W-:-:S03]  /*3210*/  ISETP.GT.AND P1, PT, R18, 0x8, PT ;  /* 0x000000081200780c */ /* 0x000fc60003f24270 */
[----:B------:R-:W-:Y:S01]  /*3220*/  IMAD.X R9, R9, 0x1, R7, P2 ;  /* 0x0000000109097824 */ /* 0x000fe200010e0607 */
[----:B------:R-:W-:Y:S01]  /*3230*/  LEA R4, P4, R10, R108, 0x2 ;  /* 0x0000006c0a047211 */ /* 0x000fe200078810ff */
[----:B------:R-:W-:Y:S02]  /*3240*/  IMAD.IADD R11, R103, 0x1, R11 ;  /* 0x00000001670b7824 */ /* 0x000fe400078e020b */
[----:B--2---:R-:W-:-:S04]  /*3250*/  FMUL R5, R21, R88 ;  /* 0x0000005815057220 */ /* 0x004fc80000400000 */
[----:B------:R-:W-:Y:S01]  /*3260*/  FFMA R13, R26, R23, R5 ;  /* 0x000000171a0d7223 */ /* 0x000fe20000000005 */
[----:B------:R-:W-:-:S04]  /*3270*/  LEA.HI.X R5, R10, R109, R11, 0x2, P4 ;  /* 0x0000006d0a057211 */ /* 0x000fc800020f140b */
[----:B------:R1:W-:Y:S01]  /*3280*/  @P3 STG.E desc[UR52][R8.64], R13 ;  /* 0x0000000d08003986 */ /* 0x0003e2000c101934 */
[----:B------:R-:W-:Y:S05]  /*3290*/  @!P0 BRA `(.L_x_40) ;  /* 0x0000000000048947 */ /* 0x000fea0003800000 */
[----:B------:R2:W5:Y:S02]  /*32a0*/  LDG.E.LTC128B R21, desc[UR52][R4.64+0x4] ;  /* 0x0000043404157981 */ /* 0x000564000c1e1920 */
.L_x_40:
[----:B------:R-:W-:Y:S05]  /*32b0*/  BSYNC B1 ;  /* 0x0000000000017941 */ /* 0x000fea0003800000 */
.L_x_39:
[----:B-----5:R-:W-:Y:S01]  /*32c0*/  FMUL R10, R21, R88 ;  /* 0x00000058150a7220 */ /* 0x020fe20000400000 */
[----:B------:R-:W-:Y:S01]  /*32d0*/  ISETP.GT.AND P3, PT, R0, RZ, P1 ;  /* 0x000000ff0000720c */ /* 0x000fe20000f64270 */
[----:B------:R-:W-:Y:S01]  /*32e0*/  BSSY B1, `(.L_x_41) ;  /* 0x0000006000017945 */ /* 0x000fe20003800000 */
[----:B------:R-:W-:Y:S01]  /*32f0*/  ISETP.GT.AND P2, PT, R18, 0x9, PT ;  /* 0x000000091200780c */ /* 0x000fe20003f44270 */
[----:B------:R-:W-:-:S05]  /*3300*/  FFMA R27, R27, R23, R10 ;  /* 0x000000171b1b7223 */ /* 0x000fca000000000a */
[----:B------:R3:W-:Y:S05]  /*3310*/  @P0 STG.E desc[UR52][R8.64+0x4], R27 ;  /* 0x0000041b08000986 */ /* 0x0007ea000c101934 */
[----:B------:R-:W-:Y:S05]  /*3320*/  @!P3 BRA `(.L_x_42) ;  /* 0x000000000004b947 */ /* 0x000fea0003800000 */
[----:B------:R4:W5:Y:S02]  /*3330*/  LDG.E.LTC128B R21, desc[UR52][R2.64+0x20] ;  /* 0x0000203402157981 */ /* 0x000964000c1e1920 */
.L_x_42:
[----:B------:R-:W-:Y:S05]  /*3340*/  BSYNC B1 ;  /* 0x0000000000017941 */ /* 0x000fea0003800000 */
.L_x_41:
[----:B-----5:R-:W-:Y:S01]  /*3350*/  FMUL R11, R21, R88 ;  /* 0x00000058150b7220 */ /* 0x020fe20000400000 */
[----:B------:R-:W-:Y:S01]  /*3360*/  ISETP.GT.AND P0, PT, R0, RZ, P2 ;  /* 0x000000ff0000720c */ /* 0x000fe20001704270 */
[----:B------:R-:W-:Y:S02]  /*3370*/  BSSY B1, `(.L_x_43) ;  /* 0x0000005000017945 */ /* 0x000fe40003800000 */
[----:B------:R-:W-:-:S05]  /*3380*/  FFMA R11, R28, R23, R11 ;  /* 0x000000171c0b7223 */ /* 0x000fca000000000b */
[----:B------:R0:W-:Y:S05]  /*3390*/  @P3 STG.E desc[UR52][R6.64+0x20], R11 ;  /* 0x0000200b06003986 */ /* 0x0001ea000c101934 */
[----:B------:R-:W-:Y:S05]  /*33a0*/  @!P0 BRA `(.L_x_44) ;  /* 0x0000000000048947 */ /* 0x000fea0003800000 */
[----:B------:R0:W5:Y:S02]  /*33b0*/  LDG.E.LTC128B R21, desc[UR52][R2.64+0x24] ;  /* 0x0000243402157981 */ /* 0x000164000c1e1920 */
.L_x_44:
[----:B------:R-:W-:Y:S05]  /*33c0*/  BSYNC B1 ;  /* 0x0000000000017941 */ /* 0x000fea0003800000 */
.L_x_43:
[----:B-----5:R-:W-:Y:S01]  /*33d0*/  FMUL R10, R21, R88 ;  /* 0x00000058150a7220 */ /* 0x020fe20000400000 */
[----:B------:R-:W-:Y:S01]  /*33e0*/  ISETP.GT.AND P1, PT, R0, 0x8, P1 ;  /* 0x000000080000780c */ /* 0x000fe20000f24270 */
[----:B------:R-:W-:Y:S02]  /*33f0*/  BSSY B1, `(.L_x_45) ;  /* 0x0000005000017945 */ /* 0x000fe40003800000 */
[----:B------:R-:W-:-:S05]  /*3400*/  FFMA R29, R29, R23, R10 ;  /* 0x000000171d1d7223 */ /* 0x000fca000000000a */
[----:B------:R0:W-:Y:S05]  /*3410*/  @P0 STG.E desc[UR52][R6.64+0x24], R29 ;  /* 0x0000241d06000986 */ /* 0x0001ea000c101934 */
[----:B------:R-:W-:Y:S05]  /*3420*/  @!P1 BRA `(.L_x_46) ;  /* 0x0000000000049947 */ /* 0x000fea0003800000 */
[----:B------:R0:W5:Y:S02]  /*3430*/  LDG.E.LTC128B R21, desc[UR52][R4.64+0x20] ;  /* 0x0000203404157981 */ /* 0x000164000c1e1920 */
.L_x_46:
[----:B------:R-:W-:Y:S05]  /*3440*/  BSYNC B1 ;  /* 0x0000000000017941 */ /* 0x000fea0003800000 */
.L_x_45:
[----:B0----5:R-:W-:Y:S01]  /*3450*/  FMUL R11, R21, R88 ;  /* 0x00000058150b7220 */ /* 0x021fe20000400000 */
[----:B------:R-:W-:Y:S01]  /*3460*/  ISETP.GT.AND P2, PT, R0, 0x8, P2 ;  /* 0x000000080000780c */ /* 0x000fe20001744270 */
[----:B------:R-:W-:Y:S01]  /*3470*/  BSSY B1, `(.L_x_47) ;  /* 0x0000006000017945 */ /* 0x000fe20003800000 */
[----:B------:R-:W-:Y:S01]  /*3480*/  ISETP.GT.AND P0, PT, R18, 0x10, PT ;  /* 0x000000101200780c */ /* 0x000fe20003f04270 */
[----:B------:R-:W-:-:S05]  /*3490*/  FFMA R11, R30, R23, R11 ;  /* 0x000000171e0b7223 */ /* 0x000fca000000000b */
[----:B------:R0:W-:Y:S05]  /*34a0*/  @P1 STG.E desc[UR52][R8.64+0x20], R11 ;  /* 0x0000200b08001986 */ /* 0x0001ea000c101934 */
[----:B------:R-:W-:Y:S05]  /*34b0*/  @!P2 BRA `(.L_x_48) ;  /* 0x000000000004a947 */ /* 0x000fea0003800000 */
[----:B------:R0:W5:Y:S02]  /*34c0*/  LDG.E.LTC128B R21, desc[UR52][R4.64+0x24] ;  /* 0x0000243404157981 */ /* 0x000164000c1e1920 */
.L_x_48:
[----:B------:R-:W-:Y:S05]  /*34d0*/  BSYNC B1 ;  /* 0x0000000000017941 */ /* 0x000fea0003800000 */
.L_x_47:
        /* <DEDUP_REMOVED lines=8> */
.L_x_50:
[----:B------:R-:W-:Y:S05]  /*3560*/  BSYNC B1 ;  /* 0x0000000000017941 */ /* 0x000fea0003800000 */
.L_x_49:
[----:B0----5:R-:W-:Y:S01]  /*3570*/  FMUL R11, R21, R88 ;  /* 0x00000058150b7220 */ /* 0x021fe20000400000 */
[----:B------:R-:W-:Y:S01]  /*3580*/  ISETP.GT.AND P2, PT, R0, RZ, P1 ;  /* 0x000000ff0000720c */ /* 0x000fe20000f44270 */
[----:B------:R-:W-:Y:S02]  /*3590*/  BSSY B1, `(.L_x_51) ;  /* 0x0000005000017945 */ /* 0x000fe40003800000 */
[----:B------:R-:W-:-:S05]  /*35a0*/  FFMA R11, R32, R23, R11 ;  /* 0x00000017200b7223 */ /* 0x000fca000000000b */
[----:B------:R0:W-:Y:S05]  /*35b0*/  @P3 STG.E desc[UR52][R6.64+0x40], R11 ;  /* 0x0000400b06003986 */ /* 0x0001ea000c101934 */
[----:B------:R-:W-:Y:S05]  /*35c0*/  @!P2 BRA `(.L_x_52) ;  /* 0x000000000004a947 */ /* 0x000fea0003800000 */
[----:B------:R0:W5:Y:S02]  /*35d0*/  LDG.E.LTC128B R21, desc[UR52][R2.64+0x44] ;  /* 0x0000443402157981 */ /* 0x000164000c1e1920 */
.L_x_52:
[----:B------:R-:W-:Y:S05]  /*35e0*/  BSYNC B1 ;  /* 0x0000000000017941 */ /* 0x000fea0003800000 */
.L_x_51:
[----:B-----5:R-:W-:Y:S01]  /*35f0*/  FMUL R10, R21, R88 ;  /* 0x00000058150a7220 */ /* 0x020fe20000400000 */
[----:B------:R-:W-:Y:S01]  /*3600*/  ISETP.GT.AND P0, PT, R0, 0x8, P0 ;  /* 0x000000080000780c */ /* 0x000fe20000704270 */
[----:B------:R-:W-:Y:S02]  /*3610*/  BSSY B1, `(.L_x_53) ;  /* 0x0000005000017945 */ /* 0x000fe40003800000 */
[----:B------:R-:W-:-:S05]  /*3620*/  FFMA R33, R33, R23, R10 ;  /* 0x0000001721217223 */ /* 0x000fca000000000a */
[----:B------:R0:W-:Y:S05]  /*3630*/  @P2 STG.E desc[UR52][R6.64+0x44], R33 ;  /* 0x0000442106002986 */ /* 0x0001ea000c101934 */
[----:B------:R-:W-:Y:S05]  /*3640*/  @!P0 BRA `(.L_x_54) ;  /* 0x0000000000048947 */ /* 0x000fea0003800000 */
[----:B------:R0:W5:Y:S02]  /*3650*/  LDG.E.LTC128B R21, desc[UR52][R4.64+0x40] ;  /* 0x0000403404157981 */ /* 0x000164000c1e1920 */
.L_x_54:
[----:B------:R-:W-:Y:S05]  /*3660*/  BSYNC B1 ;  /* 0x0000000000017941 */ /* 0x000fea0003800000 */
.L_x_53:
        /* <DEDUP_REMOVED lines=8> */
.L_x_56:
[----:B------:R-:W-:Y:S05]  /*36f0*/  BSYNC B1 ;  /* 0x0000000000017941 */ /* 0x000fea0003800000 */
.L_x_55:
        /* <DEDUP_REMOVED lines=8> */
.L_x_58:
[----:B------:R-:W-:Y:S05]  /*3780*/  BSYNC B1 ;  /* 0x0000000000017941 */ /* 0x000fea0003800000 */
.L_x_57:
[----:B0----5:R-:W-:Y:S01]  /*3790*/  FMUL R11, R21, R88 ;  /* 0x00000058150b7220 */ /* 0x021fe20000400000 */
[----:B------:R-:W-:Y:S01]  /*37a0*/  ISETP.GT.AND P1, PT, R0, RZ, P0 ;  /* 0x000000ff0000720c */ /* 0x000fe20000724270 */
[----:B------:R-:W-:Y:S02]  /*37b0*/  BSSY B1, `(.L_x_59) ;  /* 0x0000005000017945 */ /* 0x000fe40003800000 */
[----:B------:R-:W-:-:S05]  /*37c0*/  FFMA R11, R36, R23, R11 ;  /* 0x00000017240b7223 */ /* 0x000fca000000000b */
[----:B------:R0:W-:Y:S05]  /*37d0*/  @P3 STG.E desc[UR52][R6.64+0x60], R11 ;  /* 0x0000600b06003986 */ /* 0x0001ea000c101934 */
[----:B------:R-:W-:Y:S05]  /*37e0*/  @!P1 BRA `(.L_x_60) ;  /* 0x0000000000049947 */ /* 0x000fea0003800000 */
[----:B------:R0:W5:Y:S02]  /*37f0*/  LDG.E.LTC128B R21, desc[UR52][R2.64+0x64] ;  /* 0x0000643402157981 */ /* 0x000164000c1e1920 */
.L_x_60:
[----:B------:R-:W-:Y:S05]  /*3800*/  BSYNC B1 ;  /* 0x0000000000017941 */ /* 0x000fea0003800000 */
.L_x_59:
[----:B-----5:R-:W-:Y:S01]  /*3810*/  FMUL R10, R21, R88 ;  /* 0x00000058150a7220 */ /* 0x020fe20000400000 */
[----:B------:R-:W-:Y:S01]  /*3820*/  ISETP.GT.AND P2, PT, R0, 0x8, P2 ;  /* 0x000000080000780c */ /* 0x000fe20001744270 */
[----:B------:R-:W-:Y:S02]  /*3830*/  BSSY B1, `(.L_x_61) ;  /* 0x0000005000017945 */ /* 0x000fe40003800000 */
[----:B------:R-:W-:-:S05]  /*3840*/  FFMA R37, R37, R23, R10 ;  /* 0x0000001725257223 */ /* 0x000fca000000000a */
[----:B------:R0:W-:Y:S05]  /*3850*/  @P1 STG.E desc[UR52][R6.64+0x64], R37 ;  /* 0x0000642506001986 */ /* 0x0001ea000c101934 */
[----:B------:R-:W-:Y:S05]  /*3860*/  @!P2 BRA `(.L_x_62) ;  /* 0x000000000004a947 */ /* 0x000fea0003800000 */
[----:B------:R0:W5:Y:S02]  /*3870*/  LDG.E.LTC128B R21, desc[UR52][R4.64+0x60] ;  /* 0x0000603404157981 */ /* 0x000164000c1e1920 */
.L_x_62:
[----:B------:R-:W-:Y:S05]  /*3880*/  BSYNC B1 ;  /* 0x0000000000017941 */ /* 0x000fea0003800000 */
.L_x_61:
        /* <DEDUP_REMOVED lines=8> */
.L_x_64:
[----:B------:R-:W-:Y:S05]  /*3910*/  BSYNC B1 ;  /* 0x0000000000017941 */ /* 0x000fea0003800000 */
.L_x_63:
        /* <DEDUP_REMOVED lines=8> */
.L_x_66:
[----:B------:R-:W-:Y:S05]  /*39a0*/  BSYNC B1 ;  /* 0x0000000000017941 */ /* 0x000fea0003800000 */
.L_x_65:
[----:B0----5:R-:W-:Y:S01]  /*39b0*/  FMUL R11, R21, R88 ;  /* 0x00000058150b7220 */ /* 0x021fe20000400000 */
[----:B------:R-:W-:Y:S01]  /*39c0*/  ISETP.GT.AND P0, PT, R0, RZ, P2 ;  /* 0x000000ff0000720c */ /* 0x000fe20001704270 */
[----:B------:R-:W-:Y:S02]  /*39d0*/  BSSY B1, `(.L_x_67) ;  /* 0x0000005000017945 */ /* 0x000fe40003800000 */
[----:B------:R-:W-:-:S05]  /*39e0*/  FFMA R11, R40, R23, R11 ;  /* 0x00000017280b7223 */ /* 0x000fca000000000b */
[----:B------:R0:W-:Y:S05]  /*39f0*/  @P3 STG.E desc[UR52][R6.64+0x80], R11 ;  /* 0x0000800b06003986 */ /* 0x0001ea000c101934 */
[----:B------:R-:W-:Y:S05]  /*3a00*/  @!P0 BRA `(.L_x_68) ;  /* 0x0000000000048947 */ /* 0x000fea0003800000 */
[----:B------:R0:W5:Y:S02]  /*3a10*/  LDG.E.LTC128B R21, desc[UR52][R2.64+0x84] ;  /* 0x0000843402157981 */ /* 0x000164000c1e1920 */
.L_x_68:
[----:B------:R-:W-:Y:S05]  /*3a20*/  BSYNC B1 ;  /* 0x0000000000017941 */ /* 0x000fea0003800000 */
.L_x_67:
[----:B-----5:R-:W-:Y:S01]  /*3a30*/  FMUL R10, R21, R88 ;  /* 0x00000058150a7220 */ /* 0x020fe20000400000 */
[----:B------:R-:W-:Y:S01]  /*3a40*/  ISETP.GT.AND P1, PT, R0, 0x8, P1 ;  /* 0x000000080000780c */ /* 0x000fe20000f24270 */
[----:B------:R-:W-:Y:S02]  /*3a50*/  BSSY B1, `(.L_x_69) ;  /* 0x0000005000017945 */ /* 0x000fe40003800000 */
[----:B------:R-:W-:-:S05]  /*3a60*/  FFMA R41, R41, R23, R10 ;  /* 0x0000001729297223 */ /* 0x000fca000000000a */
[----:B------:R0:W-:Y:S05]  /*3a70*/  @P0 STG.E desc[UR52][R6.64+0x84], R41 ;  /* 0x0000842906000986 */ /* 0x0001ea000c101934 */
[----:B------:R-:W-:Y:S05]  /*3a80*/  @!P1 BRA `(.L_x_70) ;  /* 0x0000000000049947 */ /* 0x000fea0003800000 */
[----:B------:R0:W5:Y:S02]  /*3a90*/  LDG.E.LTC128B R21, desc[UR52][R4.64+0x80] ;  /* 0x0000803404157981 */ /* 0x000164000c1e1920 */
.L_x_70:
[----:B------:R-:W-:Y:S05]  /*3aa0*/  BSYNC B1 ;  /* 0x0000000000017941 */ /* 0x000fea0003800000 */
.L_x_69:
        /* <DEDUP_REMOVED lines=8> */
.L_x_72:
[----:B------:R-:W-:Y:S05]  /*3b30*/  BSYNC B1 ;  /* 0x0000000000017941 */ /* 0x000fea0003800000 */
.L_x_71:
        /* <DEDUP_REMOVED lines=8> */
.L_x_74:
[----:B------:R-:W-:Y:S05]  /*3bc0*/  BSYNC B1 ;  /* 0x0000000000017941 */ /* 0x000fea0003800000 */
.L_x_73:
[----:B0----5:R-:W-:Y:S01]  /*3bd0*/  FMUL R11, R21, R88 ;  /* 0x00000058150b7220 */ /* 0x021fe20000400000 */
[----:B------:R-:W-:Y:S01]  /*3be0*/  ISETP.GT.AND P2, PT, R0, RZ, P1 ;  /* 0x000000ff0000720c */ /* 0x000fe20000f44270 */
[----:B------:R-:W-:Y:S02]  /*3bf0*/  BSSY B1, `(.L_x_75) ;  /* 0x0000005000017945 */ /* 0x000fe40003800000 */
[----:B------:R-:W-:-:S05]  /*3c00*/  FFMA R11, R44, R23, R11 ;  /* 0x000000172c0b7223 */ /* 0x000fca000000000b */
[----:B------:R0:W-:Y:S05]  /*3c10*/  @P3 STG.E desc[UR52][R6.64+0xa0], R11 ;  /* 0x0000a00b06003986 */ /* 0x0001ea000c101934 */
[----:B------:R-:W-:Y:S05]  /*3c20*/  @!P2 BRA `(.L_x_76) ;  /* 0x000000000004a947 */ /* 0x000fea0003800000 */
[----:B------:R0:W5:Y:S02]  /*3c30*/  LDG.E.LTC128B R21, desc[UR52][R2.64+0xa4] ;  /* 0x0000a43402157981 */ /* 0x000164000c1e1920 */
.L_x_76:
[----:B------:R-:W-:Y:S05]  /*3c40*/  BSYNC B1 ;  /* 0x0000000000017941 */ /* 0x000fea0003800000 */
.L_x_75:
[----:B-----5:R-:W-:Y:S01]  /*3c50*/  FMUL R10, R21, R88 ;  /* 0x00000058150a7220 */ /* 0x020fe20000400000 */
[----:B------:R-:W-:Y:S01]  /*3c60*/  ISETP.GT.AND P0, PT, R0, 0x8, P0 ;  /* 0x000000080000780c */ /* 0x000fe20000704270 */
[----:B------:R-:W-:Y:S02]  /*3c70*/  BSSY B1, `(.L_x_77) ;  /* 0x0000005000017945 */ /* 0x000fe40003800000 */
[----:B------:R-:W-:-:S05]  /*3c80*/  FFMA R45, R45, R23, R10 ;  /* 0x000000172d2d7223 */ /* 0x000fca000000000a */
[----:B------:R0:W-:Y:S05]  /*3c90*/  @P2 STG.E desc[UR52][R6.64+0xa4], R45 ;  /* 0x0000a42d06002986 */ /* 0x0001ea000c101934 */
[----:B------:R-:W-:Y:S05]  /*3ca0*/  @!P0 BRA `(.L_x_78) ;  /* 0x0000000000048947 */ /* 0x000fea0003800000 */
[----:B------:R0:W5:Y:S02]  /*3cb0*/  LDG.E.LTC128B R21, desc[UR52][R4.64+0xa0] ;  /* 0x0000a03404157981 */ /* 0x000164000c1e1920 */
.L_x_78:
[----:B------:R-:W-:Y:S05]  /*3cc0*/  BSYNC B1 ;  /* 0x0000000000017941 */ /* 0x000fea0003800000 */
.L_x_77:
        /* <DEDUP_REMOVED lines=8> */
.L_x_80:
[----:B------:R-:W-:Y:S05]  /*3d50*/  BSYNC B1 ;  /* 0x0000000000017941 */ /* 0x000fea0003800000 */
.L_x_79:
        /* <DEDUP_REMOVED lines=8> */
.L_x_82:
[----:B------:R-:W-:Y:S05]  /*3de0*/  BSYNC B1 ;  /* 0x0000000000017941 */ /* 0x000fea0003800000 */
.L_x_81:
[----:B0----5:R-:W-:Y:S01]  /*3df0*/  FMUL R11, R21, R88 ;  /* 0x00000058150b7220 */ /* 0x021fe20000400000 */
[----:B------:R-:W-:Y:S01]  /*3e00*/  ISETP.GT.AND P1, PT, R0, RZ, P0 ;  /* 0x000000ff0000720c */ /* 0x000fe20000724270 */
[----:B------:R-:W-:Y:S02]  /*3e10*/  BSSY B1, `(.L_x_83) ;  /* 0x0000005000017945 */ /* 0x000fe40003800000 */
[----:B------:R-:W-:-:S05]  /*3e20*/  FFMA R11, R48, R23, R11 ;  /* 0x00000017300b7223 */ /* 0x000fca000000000b */
[----:B------:R0:W-:Y:S05]  /*3e30*/  @P3 STG.E desc[UR52][R6.64+0xc0], R11 ;  /* 0x0000c00b06003986 */ /* 0x0001ea000c101934 */
[----:B------:R-:W-:Y:S05]  /*3e40*/  @!P1 BRA `(.L_x_84) ;  /* 0x0000000000049947 */ /* 0x000fea0003800000 */
[----:B------:R0:W5:Y:S02]  /*3e50*/  LDG.E.LTC128B R21, desc[UR52][R2.64+0xc4] ;  /* 0x0000c43402157981 */ /* 0x000164000c1e1920 */
.L_x_84:
[----:B------:R-:W-:Y:S05]  /*3e60*/  BSYNC B1 ;  /* 0x0000000000017941 */ /* 0x000fea0003800000 */
.L_x_83:
[----:B-----5:R-:W-:Y:S01]  /*3e70*/  FMUL R10, R21, R88 ;  /* 0x00000058150a7220 */ /* 0x020fe20000400000 */
[----:B------:R-:W-:Y:S01]  /*3e80*/  ISETP.GT.AND P2, PT, R0, 0x8, P2 ;  /* 0x000000080000780c */ /* 0x000fe20001744270 */
[----:B------:R-:W-:Y:S02]  /*3e90*/  BSSY B1, `(.L_x_85) ;  /* 0x0000005000017945 */ /* 0x000fe40003800000 */
[----:B------:R-:W-:-:S05]  /*3ea0*/  FFMA R49, R49, R23, R10 ;  /* 0x0000001731317223 */ /* 0x000fca000000000a */
[----:B------:R0:W-:Y:S05]  /*3eb0*/  @P1 STG.E desc[UR52][R6.64+0xc4], R49 ;  /* 0x0000c43106001986 */ /* 0x0001ea000c101934 */
[----:B------:R-:W-:Y:S05]  /*3ec0*/  @!P2 BRA `(.L_x_86) ;  /* 0x000000000004a947 */ /* 0x000fea0003800000 */
[----:B------:R0:W5:Y:S02]  /*3ed0*/  LDG.E.LTC128B R21, desc[UR52][R4.64+0xc0] ;  /* 0x0000c03404157981 */ /* 0x000164000c1e1920 */
.L_x_86:
[----:B------:R-:W-:Y:S05]  /*3ee0*/  BSYNC B1 ;  /* 0x0000000000017941 */ /* 0x000fea0003800000 */
.L_x_85:
        /* <DEDUP_REMOVED lines=8> */
.L_x_88:
[----:B------:R-:W-:Y:S05]  /*3f70*/  BSYNC B1 ;  /* 0x0000000000017941 */ /* 0x000fea0003800000 */
.L_x_87:
        /* <DEDUP_REMOVED lines=8> */
.L_x_90:
[----:B------:R-:W-:Y:S05]  /*4000*/  BSYNC B1 ;  /* 0x0000000000017941 */ /* 0x000fea0003800000 */
.L_x_89:
[----:B0----5:R-:W-:Y:S01]  /*4010*/  FMUL R11, R21, R88 ;  /* 0x00000058150b7220 */ /* 0x021fe20000400000 */
[----:B------:R-:W-:Y:S01]  /*4020*/  ISETP.GT.AND P0, PT, R0, RZ, P2 ;  /* 0x000000ff0000720c */ /* 0x000fe20001704270 */
[----:B------:R-:W-:Y:S02]  /*4030*/  BSSY B1, `(.L_x_91) ;  /* 0x0000005000017945 */ /* 0x000fe40003800000 */
[----:B------:R-:W-:-:S05]  /*4040*/  FFMA R11, R52, R23, R11 ;  /* 0x00000017340b7223 */ /* 0x000fca000000000b */
[----:B------:R0:W-:Y:S05]  /*4050*/  @P3 STG.E desc[UR52][R6.64+0xe0], R11 ;  /* 0x0000e00b06003986 */ /* 0x0001ea000c101934 */
[----:B------:R-:W-:Y:S05]  /*4060*/  @!P0 BRA `(.L_x_92) ;  /* 0x0000000000048947 */ /* 0x000fea0003800000 */
[----:B------:R0:W5:Y:S02]  /*4070*/  LDG.E.LTC128B R21, desc[UR52][R2.64+0xe4] ;  /* 0x0000e43402157981 */ /* 0x000164000c1e1920 */
.L_x_92:
[----:B------:R-:W-:Y:S05]  /*4080*/  BSYNC B1 ;  /* 0x0000000000017941 */ /* 0x000fea0003800000 */
.L_x_91:
[----:B-----5:R-:W-:Y:S01]  /*4090*/  FMUL R10, R21, R88 ;  /* 0x00000058150a7220 */ /* 0x020fe20000400000 */
[----:B------:R-:W-:Y:S01]  /*40a0*/  ISETP.GT.AND P1, PT, R0, 0x8, P1 ;  /* 0x000000080000780c */ /* 0x000fe20000f24270 */
[----:B------:R-:W-:Y:S02]  /*40b0*/  BSSY B1, `(.L_x_93) ;  /* 0x0000005000017945 */ /* 0x000fe40003800000 */
[----:B------:R-:W-:-:S05]  /*40c0*/  FFMA R53, R53, R23, R10 ;  /* 0x0000001735357223 */ /* 0x000fca000000000a */
[----:B------:R0:W-:Y:S05]  /*40d0*/  @P0 STG.E desc[UR52][R6.64+0xe4], R53 ;  /* 0x0000e43506000986 */ /* 0x0001ea000c101934 */
[----:B------:R-:W-:Y:S05]  /*40e0*/  @!P1 BRA `(.L_x_94) ;  /* 0x0000000000049947 */ /* 0x000fea0003800000 */
[----:B------:R0:W5:Y:S02]  /*40f0*/  LDG.E.LTC128B R21, desc[UR52][R4.64+0xe0] ;  /* 0x0000e03404157981 */ /* 0x000164000c1e1920 */
.L_x_94:
[----:B------:R-:W-:Y:S05]  /*4100*/  BSYNC B1 ;  /* 0x0000000000017941 */ /* 0x000fea0003800000 */
.L_x_93:
        /* <DEDUP_REMOVED lines=8> */
.L_x_96:
[----:B------:R-:W-:Y:S05]  /*4190*/  BSYNC B1 ;  /* 0x0000000000017941 */ /* 0x000fea0003800000 */
.L_x_95:
        /* <DEDUP_REMOVED lines=8> */
.L_x_98:
[----:B------:R-:W-:Y:S05]  /*4220*/  BSYNC B1 ;  /* 0x0000000000017941 */ /* 0x000fea0003800000 */
.L_x_97:
[----:B0----5:R-:W-:Y:S01]  /*4230*/  FMUL R11, R21, R88 ;  /* 0x00000058150b7220 */ /* 0x021fe20000400000 */
[----:B------:R-:W-:Y:S01]  /*4240*/  ISETP.GT.AND P2, PT, R0, RZ, P1 ;  /* 0x000000ff0000720c */ /* 0x000fe20000f44270 */
[----:B------:R-:W-:Y:S02]  /*4250*/  BSSY B1, `(.L_x_99) ;  /* 0x0000005000017945 */ /* 0x000fe40003800000 */
[----:B------:R-:W-:-:S05]  /*4260*/  FFMA R11, R56, R23, R11 ;  /* 0x00000017380b7223 */ /* 0x000fca000000000b */
[----:B------:R0:W-:Y:S05]  /*4270*/  @P3 STG.E desc[UR52][R6.64+0x100], R11 ;  /* 0x0001000b06003986 */ /* 0x0001ea000c101934 */
[----:B------:R-:W-:Y:S05]  /*4280*/  @!P2 BRA `(.L_x_100) ;  /* 0x000000000004a947 */ /* 0x000fea0003800000 */
[----:B------:R0:W5:Y:S02]  /*4290*/  LDG.E.LTC128B R21, desc[UR52][R2.64+0x104] ;  /* 0x0001043402157981 */ /* 0x000164000c1e1920 */
.L_x_100:
[----:B------:R-:W-:Y:S05]  /*42a0*/  BSYNC B1 ;  /* 0x0000000000017941 */ /* 0x000fea0003800000 */
.L_x_99:
[----:B-----5:R-:W-:Y:S01]  /*42b0*/  FMUL R10, R21, R88 ;  /* 0x00000058150a7220 */ /* 0x020fe20000400000 */
[----:B------:R-:W-:Y:S01]  /*42c0*/  ISETP.GT.AND P0, PT, R0, 0x8, P0 ;  /* 0x000000080000780c */ /* 0x000fe20000704270 */
[----:B------:R-:W-:Y:S02]  /*42d0*/  BSSY B1, `(.L_x_101) ;  /* 0x0000005000017945 */ /* 0x000fe40003800000 */
[----:B------:R-:W-:-:S05]  /*42e0*/  FFMA R57, R57, R23, R10 ;  /* 0x0000001739397223 */ /* 0x000fca000000000a */
[----:B------:R0:W-:Y:S05]  /*42f0*/  @P2 STG.E desc[UR52][R6.64+0x104], R57 ;  /* 0x0001043906002986 */ /* 0x0001ea000c101934 */
[----:B------:R-:W-:Y:S05]  /*4300*/  @!P0 BRA `(.L_x_102) ;  /* 0x0000000000048947 */ /* 0x000fea0003800000 */
[----:B------:R0:W5:Y:S02]  /*4310*/  LDG.E.LTC128B R21, desc[UR52][R4.64+0x100] ;  /* 0x0001003404157981 */ /* 0x000164000c1e1920 */
.L_x_102:
[----:B------:R-:W-:Y:S05]  /*4320*/  BSYNC B1 ;  /* 0x0000000000017941 */ /* 0x000fea0003800000 */
.L_x_101:
        /* <DEDUP_REMOVED lines=8> */
.L_x_104:
[----:B------:R-:W-:Y:S05]  /*43b0*/  BSYNC B1 ;  /* 0x0000000000017941 */ /* 0x000fea0003800000 */
.L_x_103:
        /* <DEDUP_REMOVED lines=8> */
.L_x_106:
[----:B------:R-:W-:Y:S05]  /*4440*/  BSYNC B1 ;  /* 0x0000000000017941 */ /* 0x000fea0003800000 */
.L_x_105:
[----:B0----5:R-:W-:Y:S01]  /*4450*/  FMUL R11, R21, R88 ;  /* 0x00000058150b7220 */ /* 0x021fe20000400000 */
[----:B------:R-:W-:Y:S01]  /*4460*/  ISETP.GT.AND P1, PT, R0, RZ, P0 ;  /* 0x000000ff0000720c */ /* 0x000fe20000724270 */
[----:B------:R-:W-:Y:S02]  /*4470*/  BSSY B1, `(.L_x_107) ;  /* 0x0000005000017945 */ /* 0x000fe40003800000 */
[----:B------:R-:W-:-:S05]  /*4480*/  FFMA R11, R60, R23, R11 ;  /* 0x000000173c0b7223 */ /* 0x000fca000000000b */
[----:B------:R0:W-:Y:S05]  /*4490*/  @P3 STG.E desc[UR52][R6.64+0x120], R11 ;  /* 0x0001200b06003986 */ /* 0x0001ea000c101934 */
[----:B------:R-:W-:Y:S05]  /*44a0*/  @!P1 BRA `(.L_x_108) ;  /* 0x0000000000049947 */ /* 0x000fea0003800000 */
[----:B------:R0:W5:Y:S02]  /*44b0*/  LDG.E.LTC128B R21, desc[UR52][R2.64+0x124] ;  /* 0x0001243402157981 */ /* 0x000164000c1e1920 */
.L_x_108:
[----:B------:R-:W-:Y:S05]  /*44c0*/  BSYNC B1 ;  /* 0x0000000000017941 */ /* 0x000fea0003800000 */
.L_x_107:
[----:B-----5:R-:W-:Y:S01]  /*44d0*/  FMUL R10, R21, R88 ;  /* 0x00000058150a7220 */ /* 0x020fe20000400000 */
[----:B------:R-:W-:Y:S01]  /*44e0*/  ISETP.GT.AND P2, PT, R0, 0x8, P2 ;  /* 0x000000080000780c */ /* 0x000fe20001744270 */
[----:B------:R-:W-:Y:S02]  /*44f0*/  BSSY B1, `(.L_x_109) ;  /* 0x0000005000017945 */ /* 0x000fe40003800000 */
[----:B------:R-:W-:-:S05]  /*4500*/  FFMA R61, R61, R23, R10 ;  /* 0x000000173d3d7223 */ /* 0x000fca000000000a */
[----:B------:R0:W-:Y:S05]  /*4510*/  @P1 STG.E desc[UR52][R6.64+0x124], R61 ;  /* 0x0001243d06001986 */ /* 0x0001ea000c101934 */
[----:B------:R-:W-:Y:S05]  /*4520*/  @!P2 BRA `(.L_x_110) ;  /* 0x000000000004a947 */ /* 0x000fea0003800000 */
[----:B------:R0:W5:Y:S02]  /*4530*/  LDG.E.LTC128B R21, desc[UR52][R4.64+0x120] ;  /* 0x0001203404157981 */ /* 0x000164000c1e1920 */
.L_x_110:
[----:B------:R-:W-:Y:S05]  /*4540*/  BSYNC B1 ;  /* 0x0000000000017941 */ /* 0x000fea0003800000 */
.L_x_109:
        /* <DEDUP_REMOVED lines=8> */
.L_x_112:
[----:B------:R-:W-:Y:S05]  /*45d0*/  BSYNC B1 ;  /* 0x0000000000017941 */ /* 0x000fea0003800000 */
.L_x_111:
        /* <DEDUP_REMOVED lines=8> */
.L_x_114:
[----:B------:R-:W-:Y:S05]  /*4660*/  BSYNC B1 ;  /* 0x0000000000017941 */ /* 0x000fea0003800000 */
.L_x_113:
[----:B0----5:R-:W-:Y:S01]  /*4670*/  FMUL R11, R21, R88 ;  /* 0x00000058150b7220 */ /* 0x021fe20000400000 */
[----:B------:R-:W-:Y:S01]  /*4680*/  ISETP.GT.AND P0, PT, R0, RZ, P2 ;  /* 0x000000ff0000720c */ /* 0x000fe20001704270 */
[----:B------:R-:W-:Y:S02]  /*4690*/  BSSY B1, `(.L_x_115) ;  /* 0x0000005000017945 */ /* 0x000fe40003800000 */
[----:B------:R-:W-:-:S05]  /*46a0*/  FFMA R11, R64, R23, R11 ;  /* 0x00000017400b7223 */ /* 0x000fca000000000b */
[----:B------:R0:W-:Y:S05]  /*46b0*/  @P3 STG.E desc[UR52][R6.64+0x140], R11 ;  /* 0x0001400b06003986 */ /* 0x0001ea000c101934 */
[----:B------:R-:W-:Y:S05]  /*46c0*/  @!P0 BRA `(.L_x_116) ;  /* 0x0000000000048947 */ /* 0x000fea0003800000 */
[----:B------:R0:W5:Y:S02]  /*46d0*/  LDG.E.LTC128B R21, desc[UR52][R2.64+0x144] ;  /* 0x0001443402157981 */ /* 0x000164000c1e1920 */
.L_x_116:
[----:B------:R-:W-:Y:S05]  /*46e0*/  BSYNC B1 ;  /* 0x0000000000017941 */ /* 0x000fea0003800000 */
.L_x_115:
[----:B-----5:R-:W-:Y:S01]  /*46f0*/  FMUL R10, R21, R88 ;  /* 0x00000058150a7220 */ /* 0x020fe20000400000 */
[----:B------:R-:W-:Y:S01]  /*4700*/  ISETP.GT.AND P1, PT, R0, 0x8, P1 ;  /* 0x000000080000780c */ /* 0x000fe20000f24270 */
[----:B------:R-:W-:Y:S02]  /*4710*/  BSSY B1, `(.L_x_117) ;  /* 0x0000005000017945 */ /* 0x000fe40003800000 */
[----:B------:R-:W-:-:S05]  /*4720*/  FFMA R65, R65, R23, R10 ;  /* 0x0000001741417223 */ /* 0x000fca000000000a */
[----:B------:R0:W-:Y:S05]  /*4730*/  @P0 STG.E desc[UR52][R6.64+0x144], R65 ;  /* 0x0001444106000986 */ /* 0x0001ea000c101934 */
[----:B------:R-:W-:Y:S05]  /*4740*/  @!P1 BRA `(.L_x_118) ;  /* 0x0000000000049947 */ /* 0x000fea0003800000 */
[----:B------:R0:W5:Y:S02]  /*4750*/  LDG.E.LTC128B R21, desc[UR52][R4.64+0x140] ;  /* 0x0001403404157981 */ /* 0x000164000c1e1920 */
.L_x_118:
[----:B------:R-:W-:Y:S05]  /*4760*/  BSYNC B1 ;  /* 0x0000000000017941 */ /* 0x000fea0003800000 */
.L_x_117:
        /* <DEDUP_REMOVED lines=8> */
.L_x_120:
[----:B------:R-:W-:Y:S05]  /*47f0*/  BSYNC B1 ;  /* 0x0000000000017941 */ /* 0x000fea0003800000 */
.L_x_119:
        /* <DEDUP_REMOVED lines=8> */
.L_x_122:
[----:B------:R-:W-:Y:S05]  /*4880*/  BSYNC B1 ;  /* 0x0000000000017941 */ /* 0x000fea0003800000 */
.L_x_121:
[----:B0----5:R-:W-:Y:S01]  /*4890*/  FMUL R11, R21, R88 ;  /* 0x00000058150b7220 */ /* 0x021fe20000400000 */
[----:B------:R-:W-:Y:S01]  /*48a0*/  ISETP.GT.AND P2, PT, R0, RZ, P1 ;  /* 0x000000ff0000720c */ /* 0x000fe20000f44270 */
[----:B------:R-:W-:Y:S02]  /*48b0*/  BSSY B1, `(.L_x_123) ;  /* 0x0000005000017945 */ /* 0x000fe40003800000 */
[----:B------:R-:W-:-:S05]  /*48c0*/  FFMA R11, R68, R23, R11 ;  /* 0x00000017440b7223 */ /* 0x000fca000000000b */
[----:B------:R0:W-:Y:S05]  /*48d0*/  @P3 STG.E desc[UR52][R6.64+0x160], R11 ;  /* 0x0001600b06003986 */ /* 0x0001ea000c101934 */
[----:B------:R-:W-:Y:S05]  /*48e0*/  @!P2 BRA `(.L_x_124) ;  /* 0x000000000004a947 */ /* 0x000fea0003800000 */
[----:B------:R0:W5:Y:S02]  /*48f0*/  LDG.E.LTC128B R21, desc[UR52][R2.64+0x164] ;  /* 0x0001643402157981 */ /* 0x000164000c1e1920 */
.L_x_124:
[----:B------:R-:W-:Y:S05]  /*4900*/  BSYNC B1 ;  /* 0x0000000000017941 */ /* 0x000fea0003800000 */
.L_x_123:
[----:B-----5:R-:W-:Y:S01]  /*4910*/  FMUL R10, R21, R88 ;  /* 0x00000058150a7220 */ /* 0x020fe20000400000 */
[----:B------:R-:W-:Y:S01]  /*4920*/  ISETP.GT.AND P0, PT, R0, 0x8, P0 ;  /* 0x000000080000780c */ /* 0x000fe20000704270 */
[----:B------:R-:W-:Y:S02]  /*4930*/  BSSY B1, `(.L_x_125) ;  /* 0x0000005000017945 */ /* 0x000fe40003800000 */
[----:B------:R-:W-:-:S05]  /*4940*/  FFMA R69, R69, R23, R10 ;  /* 0x0000001745457223 */ /* 0x000fca000000000a */
[----:B------:R0:W-:Y:S05]  /*4950*/  @P2 STG.E desc[UR52][R6.64+0x164], R69 ;  /* 0x0001644506002986 */ /* 0x0001ea000c101934 */
[----:B------:R-:W-:Y:S05]  /*4960*/  @!P0 BRA `(.L_x_126) ;  /* 0x0000000000048947 */ /* 0x000fea0003800000 */
[----:B------:R0:W5:Y:S02]  /*4970*/  LDG.E.LTC128B R21, desc[UR52][R4.64+0x160] ;  /* 0x0001603404157981 */ /* 0x000164000c1e1920 */
.L_x_126:
[----:B------:R-:W-:Y:S05]  /*4980*/  BSYNC B1 ;  /* 0x0000000000017941 */ /* 0x000fea0003800000 */
.L_x_125:
        /* <DEDUP_REMOVED lines=8> */
.L_x_128:
[----:B------:R-:W-:Y:S05]  /*4a10*/  BSYNC B1 ;  /* 0x0000000000017941 */ /* 0x000fea0003800000 */
.L_x_127:
        /* <DEDUP_REMOVED lines=8> */
.L_x_130:
[----:B------:R-:W-:Y:S05]  /*4aa0*/  BSYNC B1 ;  /* 0x0000000000017941 */ /* 0x000fea0003800000 */
.L_x_129:
[----:B0----5:R-:W-:Y:S01]  /*4ab0*/  FMUL R11, R21, R88 ;  /* 0x00000058150b7220 */ /* 0x021fe20000400000 */
[----:B------:R-:W-:Y:S01]  /*4ac0*/  ISETP.GT.AND P1, PT, R0, RZ, P0 ;  /* 0x000000ff0000720c */ /* 0x000fe20000724270 */
[----:B------:R-:W-:Y:S02]  /*4ad0*/  BSSY B1, `(.L_x_131) ;  /* 0x0000005000017945 */ /* 0x000fe40003800000 */
[----:B------:R-:W-:-:S05]  /*4ae0*/  FFMA R11, R72, R23, R11 ;  /* 0x00000017480b7223 */ /* 0x000fca000000000b */
[----:B------:R0:W-:Y:S05]  /*4af0*/  @P3 STG.E desc[UR52][R6.64+0x180], R11 ;  /* 0x0001800b06003986 */ /* 0x0001ea000c101934 */
[----:B------:R-:W-:Y:S05]  /*4b00*/  @!P1 BRA `(.L_x_132) ;  /* 0x0000000000049947 */ /* 0x000fea0003800000 */
[----:B------:R0:W5:Y:S02]  /*4b10*/  LDG.E.LTC128B R21, desc[UR52][R2.64+0x184] ;  /* 0x0001843402157981 */ /* 0x000164000c1e1920 */
.L_x_132:
[----:B------:R-:W-:Y:S05]  /*4b20*/  BSYNC B1 ;  /* 0x0000000000017941 */ /* 0x000fea0003800000 */
.L_x_131:
[----:B-----5:R-:W-:Y:S01]  /*4b30*/  FMUL R10, R21, R88 ;  /* 0x00000058150a7220 */ /* 0x020fe20000400000 */
[----:B------:R-:W-:Y:S01]  /*4b40*/  ISETP.GT.AND P2, PT, R0, 0x8, P2 ;  /* 0x000000080000780c */ /* 0x000fe20001744270 */
[----:B------:R-:W-:Y:S02]  /*4b50*/  BSSY B1, `(.L_x_133) ;  /* 0x0000005000017945 */ /* 0x000fe40003800000 */
[----:B------:R-:W-:-:S05]  /*4b60*/  FFMA R73, R73, R23, R10 ;  /* 0x0000001749497223 */ /* 0x000fca000000000a */
[----:B------:R0:W-:Y:S05]  /*4b70*/  @P1 STG.E desc[UR52][R6.64+0x184], R73 ;  /* 0x0001844906001986 */ /* 0x0001ea000c101934 */
[----:B------:R-:W-:Y:S05]  /*4b80*/  @!P2 BRA `(.L_x_134) ;  /* 0x000000000004a947 */ /* 0x000fea0003800000 */
[----:B------:R0:W5:Y:S02]  /*4b90*/  LDG.E.LTC128B R21, desc[UR52][R4.64+0x180] ;  /* 0x0001803404157981 */ /* 0x000164000c1e1920 */
.L_x_134:
[----:B------:R-:W-:Y:S05]  /*4ba0*/  BSYNC B1 ;  /* 0x0000000000017941 */ /* 0x000fea0003800000 */
.L_x_133:
        /* <DEDUP_REMOVED lines=8> */
.L_x_136:
[----:B------:R-:W-:Y:S05]  /*4c30*/  BSYNC B1 ;  /* 0x0000000000017941 */ /* 0x000fea0003800000 */
.L_x_135:
        /* <DEDUP_REMOVED lines=8> */
.L_x_138:
[----:B------:R-:W-:Y:S05]  /*4cc0*/  BSYNC B1 ;  /* 0x0000000000017941 */ /* 0x000fea0003800000 */
.L_x_137:
[----:B0----5:R-:W-:Y:S01]  /*4cd0*/  FMUL R11, R21, R88 ;  /* 0x00000058150b7220 */ /* 0x021fe20000400000 */
[----:B------:R-:W-:Y:S01]  /*4ce0*/  ISETP.GT.AND P0, PT, R0, RZ, P2 ;  /* 0x000000ff0000720c */ /* 0x000fe20001704270 */
[----:B------:R-:W-:Y:S02]  /*4cf0*/  BSSY B1, `(.L_x_139) ;  /* 0x0000005000017945 */ /* 0x000fe40003800000 */
[----:B------:R-:W-:-:S05]  /*4d00*/  FFMA R11, R76, R23, R11 ;  /* 0x000000174c0b7223 */ /* 0x000fca000000000b */
[----:B------:R0:W-:Y:S05]  /*4d10*/  @P3 STG.E desc[UR52][R6.64+0x1a0], R11 ;  /* 0x0001a00b06003986 */ /* 0x0001ea000c101934 */
[----:B------:R-:W-:Y:S05]  /*4d20*/  @!P0 BRA `(.L_x_140) ;  /* 0x0000000000048947 */ /* 0x000fea0003800000 */
[----:B------:R0:W5:Y:S02]  /*4d30*/  LDG.E.LTC128B R21, desc[UR52][R2.64+0x1a4] ;  /* 0x0001a43402157981 */ /* 0x000164000c1e1920 */
.L_x_140:
[----:B------:R-:W-:Y:S05]  /*4d40*/  BSYNC B1 ;  /* 0x0000000000017941 */ /* 0x000fea0003800000 */
.L_x_139:
[----:B-----5:R-:W-:Y:S01]  /*4d50*/  FMUL R10, R21, R88 ;  /* 0x00000058150a7220 */ /* 0x020fe20000400000 */
[----:B------:R-:W-:Y:S01]  /*4d60*/  ISETP.GT.AND P1, PT, R0, 0x8, P1 ;  /* 0x000000080000780c */ /* 0x000fe20000f24270 */
[----:B------:R-:W-:Y:S02]  /*4d70*/  BSSY B1, `(.L_x_141) ;  /* 0x0000005000017945 */ /* 0x000fe40003800000 */
[----:B------:R-:W-:-:S05]  /*4d80*/  FFMA R77, R77, R23, R10 ;  /* 0x000000174d4d7223 */ /* 0x000fca000000000a */
[----:B------:R0:W-:Y:S05]  /*4d90*/  @P0 STG.E desc[UR52][R6.64+0x1a4], R77 ;  /* 0x0001a44d06000986 */ /* 0x0001ea000c101934 */
[----:B------:R-:W-:Y:S05]  /*4da0*/  @!P1 BRA `(.L_x_142) ;  /* 0x0000000000049947 */ /* 0x000fea0003800000 */
[----:B------:R0:W5:Y:S02]  /*4db0*/  LDG.E.LTC128B R21, desc[UR52][R4.64+0x1a0] ;  /* 0x0001a03404157981 */ /* 0x000164000c1e1920 */
.L_x_142:
[----:B------:R-:W-:Y:S05]  /*4dc0*/  BSYNC B1 ;  /* 0x0000000000017941 */ /* 0x000fea0003800000 */
.L_x_141:
        /* <DEDUP_REMOVED lines=8> */
.L_x_144:
[----:B------:R-:W-:Y:S05]  /*4e50*/  BSYNC B1 ;  /* 0x0000000000017941 */ /* 0x000fea0003800000 */
.L_x_143:
        /* <DEDUP_REMOVED lines=8> */
.L_x_146:
[----:B------:R-:W-:Y:S05]  /*4ee0*/  BSYNC B1 ;  /* 0x0000000000017941 */ /* 0x000fea0003800000 */
.L_x_145:
[----:B0----5:R-:W-:Y:S01]  /*4ef0*/  FMUL R11, R21, R88 ;  /* 0x00000058150b7220 */ /* 0x021fe20000400000 */
[----:B------:R-:W-:Y:S01]  /*4f00*/  ISETP.GT.AND P2, PT, R0, RZ, P1 ;  /* 0x000000ff0000720c */ /* 0x000fe20000f44270 */
[----:B------:R-:W-:Y:S02]  /*4f10*/  BSSY B1, `(.L_x_147) ;  /* 0x0000005000017945 */ /* 0x000fe40003800000 */
[----:B------:R-:W-:-:S05]  /*4f20*/  FFMA R11, R80, R23, R11 ;  /* 0x00000017500b7223 */ /* 0x000fca000000000b */
[----:B------:R0:W-:Y:S05]  /*4f30*/  @P3 STG.E desc[UR52][R6.64+0x1c0], R11 ;  /* 0x0001c00b06003986 */ /* 0x0001ea000c101934 */
[----:B------:R-:W-:Y:S05]  /*4f40*/  @!P2 BRA `(.L_x_148) ;  /* 0x000000000004a947 */ /* 0x000fea0003800000 */
[----:B------:R0:W5:Y:S02]  /*4f50*/  LDG.E.LTC128B R21, desc[UR52][R2.64+0x1c4] ;  /* 0x0001c43402157981 */ /* 0x000164000c1e1920 */
.L_x_148:
[----:B------:R-:W-:Y:S05]  /*4f60*/  BSYNC B1 ;  /* 0x0000000000017941 */ /* 0x000fea0003800000 */
.L_x_147:
[----:B-----5:R-:W-:Y:S01]  /*4f70*/  FMUL R10, R21, R88 ;  /* 0x00000058150a7220 */ /* 0x020fe20000400000 */
[----:B------:R-:W-:Y:S01]  /*4f80*/  ISETP.GT.AND P0, PT, R0, 0x8, P0 ;  /* 0x000000080000780c */ /* 0x000fe20000704270 */
[----:B------:R-:W-:Y:S02]  /*4f90*/  BSSY B1, `(.L_x_149) ;  /* 0x0000005000017945 */ /* 0x000fe40003800000 */
[----:B------:R-:W-:-:S05]  /*4fa0*/  FFMA R81, R81, R23, R10 ;  /* 0x0000001751517223 */ /* 0x000fca000000000a */
[----:B------:R0:W-:Y:S05]  /*4fb0*/  @P2 STG.E desc[UR52][R6.64+0x1c4], R81 ;  /* 0x0001c45106002986 */ /* 0x0001ea000c101934 */
[----:B------:R-:W-:Y:S05]  /*4fc0*/  @!P0 BRA `(.L_x_150) ;  /* 0x0000000000048947 */ /* 0x000fea0003800000 */
[----:B------:R0:W5:Y:S02]  /*4fd0*/  LDG.E.LTC128B R21, desc[UR52][R4.64+0x1c0] ;  /* 0x0001c03404157981 */ /* 0x000164000c1e1920 */
.L_x_150:
[----:B------:R-:W-:Y:S05]  /*4fe0*/  BSYNC B1 ;  /* 0x0000000000017941 */ /* 0x000fea0003800000 */
.L_x_149:
        /* <DEDUP_REMOVED lines=8> */
.L_x_152:
[----:B------:R-:W-:Y:S05]  /*5070*/  BSYNC B1 ;  /* 0x0000000000017941 */ /* 0x000fea0003800000 */
.L_x_151:
        /* <DEDUP_REMOVED lines=8> */
.L_x_154:
[----:B------:R-:W-:Y:S05]  /*5100*/  BSYNC B1 ;  /* 0x0000000000017941 */ /* 0x000fea0003800000 */
.L_x_153:
[----:B0----5:R-:W-:Y:S01]  /*5110*/  FMUL R11, R21, R88 ;  /* 0x00000058150b7220 */ /* 0x021fe20000400000 */
[----:B------:R-:W-:Y:S01]  /*5120*/  ISETP.GT.AND P1, PT, R0, RZ, P0 ;  /* 0x000000ff0000720c */ /* 0x000fe20000724270 */
[----:B------:R-:W-:Y:S02]  /*5130*/  BSSY B1, `(.L_x_155) ;  /* 0x0000005000017945 */ /* 0x000fe40003800000 */
[----:B------:R-:W-:-:S05]  /*5140*/  FFMA R11, R84, R23, R11 ;  /* 0x00000017540b7223 */ /* 0x000fca000000000b */
[----:B------:R0:W-:Y:S05]  /*5150*/  @P3 STG.E desc[UR52][R6.64+0x1e0], R11 ;  /* 0x0001e00b06003986 */ /* 0x0001ea000c101934 */
[----:B------:R-:W-:Y:S05]  /*5160*/  @!P1 BRA `(.L_x_156) ;  /* 0x0000000000049947 */ /* 0x000fea0003800000 */
[----:B------:R0:W5:Y:S02]  /*5170*/  LDG.E.LTC128B R21, desc[UR52][R2.64+0x1e4] ;  /* 0x0001e43402157981 */ /* 0x000164000c1e1920 */
.L_x_156:
[----:B------:R-:W-:Y:S05]  /*5180*/  BSYNC B1 ;  /* 0x0000000000017941 */ /* 0x000fea0003800000 */
.L_x_155:
[----:B0---45:R-:W-:Y:S01]  /*5190*/  FMUL R2, R21, R88 ;  /* 0x0000005815027220 */ /* 0x031fe20000400000 */
[----:B------:R-:W-:Y:S01]  /*51a0*/  ISETP.GT.AND P2, PT, R0, 0x8, P2 ;  /* 0x000000080000780c */ /* 0x000fe20001744270 */
[----:B------:R-:W-:Y:S02]  /*51b0*/  BSSY B1, `(.L_x_157) ;  /* 0x0000005000017945 */ /* 0x000fe40003800000 */
[----:B------:R-:W-:-:S05]  /*51c0*/  FFMA R85, R85, R23, R2 ;  /* 0x0000001755557223 */ /* 0x000fca0000000002 */
[----:B------:R0:W-:Y:S05]  /*51d0*/  @P1 STG.E desc[UR52][R6.64+0x1e4], R85 ;  /* 0x0001e45506001986 */ /* 0x0001ea000c101934 */
[----:B------:R-:W-:Y:S05]  /*51e0*/  @!P2 BRA `(.L_x_158) ;  /* 0x000000000004a947 */ /* 0x000fea0003800000 */
[----:B------:R4:W5:Y:S02]  /*51f0*/  LDG.E.LTC128B R21, desc[UR52][R4.64+0x1e0] ;  /* 0x0001e03404157981 */ /* 0x000964000c1e1920 */
.L_x_158:
[----:B------:R-:W-:Y:S05]  /*5200*/  BSYNC B1 ;  /* 0x0000000000017941 */ /* 0x000fea0003800000 */
.L_x_157:
[----:B-----5:R-:W-:Y:S01]  /*5210*/  FMUL R3, R21, R88 ;  /* 0x0000005815037220 */ /* 0x020fe20000400000 */
[----:B------:R-:W-:Y:S01]  /*5220*/  @P2 IMAD.MOV.U32 R2, RZ, RZ, R8 ;  /* 0x000000ffff022224 */ /* 0x000fe200078e0008 */
[----:B------:R-:W-:Y:S01]  /*5230*/  ISETP.GT.AND P0, PT, R0, 0x8, P0 ;  /* 0x000000080000780c */ /* 0x000fe20000704270 */
[----:B------:R-:W-:Y:S01]  /*5240*/  BSSY B1, `(.L_x_159) ;  /* 0x0000006000017945 */ /* 0x000fe20003800000 */
[----:B01----:R-:W-:Y:S01]  /*5250*/  FFMA R7, R86, R23, R3 ;  /* 0x0000001756077223 */ /* 0x003fe20000000003 */
[----:B------:R-:W-:-:S05]  /*5260*/  @P2 IMAD.MOV.U32 R3, RZ, RZ, R9 ;  /* 0x000000ffff032224 */ /* 0x000fca00078e0009 */
[----:B------:R0:W-:Y:S05]  /*5270*/  @P2 STG.E desc[UR52][R2.64+0x1e0], R7 ;  /* 0x0001e00702002986 */ /* 0x0001ea000c101934 */
[----:B------:R-:W-:Y:S05]  /*5280*/  @!P0 BRA `(.L_x_160) ;  /* 0x0000000000048947 */ /* 0x000fea0003800000 */
[----:B------:R1:W5:Y:S02]  /*5290*/  LDG.E.LTC128B R21, desc[UR52][R4.64+0x1e4] ;  /* 0x0001e43404157981 */ /* 0x000364000c1e1920 */
.L_x_160:
[----:B------:R-:W-:Y:S05]  /*52a0*/  BSYNC B1 ;  /* 0x0000000000017941 */ /* 0x000fea0003800000 */
.L_x_159:
[----:B-----5:R-:W-:-:S04]  /*52b0*/  FMUL R0, R21, R88 ;  /* 0x0000005815007220 */ /* 0x020fc80000400000 */
[----:B------:R-:W-:Y:S01]  /*52c0*/  FFMA R87, R87, R23, R0 ;  /* 0x0000001757577223 */ /* 0x000fe20000000000 */
[----:B------:R-:W-:Y:S06]  /*52d0*/  @!P0 BRA `(.L_x_161) ;  /* 0x0000000c00a08947 */ /* 0x000fec0003800000 */
[----:B------:R0:W-:Y:S01]  /*52e0*/  STG.E desc[UR52][R8.64+0x1e4], R87 ;  /* 0x0001e45708007986 */ /* 0x0001e2000c101934 */
[----:B------:R-:W-:Y:S05]  /*52f0*/  BRA `(.L_x_161) ;  /* 0x0000000c00987947 */ /* 0x000fea0003800000 */
.L_x_36:
[----:B------:R-:W-:Y:S01]  /*5300*/  ULDC.64 UR4, c[0x0][0x5c0] ;  /* 0x0001700000047ab9 */ /* 0x000fe20000000a00 */
[----:B------:R-:W-:Y:S01]  /*5310*/  ISETP.GT.AND P0, PT, R18, 0x1, PT ;  /* 0x000000011200780c */ /* 0x000fe20003f04270 */
[-C--:B------:R-:W-:Y:S01]  /*5320*/  FMUL R25, R25, R23.reuse ;  /* 0x0000001719197220 */ /* 0x080fe20000400000 */
[----:B------:R-:W-:Y:S01]  /*5330*/  LEA R2, P4, R102, UR4, 0x2 ;  /* 0x0000000466027c11 */ /* 0x000fe2000f8810ff */
[-C--:B------:R-:W-:Y:S01]  /*5340*/  FMUL R27, R27, R23.reuse ;  /* 0x000000171b1b7220 */ /* 0x080fe20000400000 */
[----:B------:R-:W-:Y:S01]  /*5350*/  ISETP.GT.AND P2, PT, R0, RZ, P0 ;  /* 0x000000ff0000720c */ /* 0x000fe20000744270 */
[-C--:B------:R-:W-:Y:S01]  /*5360*/  FMUL R9, R28, R23.reuse ;  /* 0x000000171c097220 */ /* 0x080fe20000400000 */
[----:B------:R-:W-:Y:S01]  /*5370*/  LEA.HI.X R3, R102, UR5, R7, 0x2, P4 ;  /* 0x0000000566037c11 */ /* 0x000fe2000a0f1407 */
[-C--:B------:R-:W-:Y:S01]  /*5380*/  FMUL R7, R24, R23.reuse ;  /* 0x0000001718077220 */ /* 0x080fe20000400000 */
[----:B------:R-:W-:Y:S01]  /*5390*/  ISETP.GT.AND P3, PT, R0, 0x8, P3 ;  /* 0x000000080000780c */ /* 0x000fe20001f64270 */
[-C--:B------:R-:W-:Y:S01]  /*53a0*/  FMUL R29, R29, R23.reuse ;  /* 0x000000171d1d7220 */ /* 0x080fe20000400000 */
[----:B------:R-:W-:Y:S01]  /*53b0*/  SHF.L.U64.HI R5, R94, 0x2, R89 ;  /* 0x000000025e057819 */ /* 0x000fe20000010259 */
[-C--:B------:R-:W-:Y:S01]  /*53c0*/  FMUL R31, R31, R23.reuse ;  /* 0x000000171f1f7220 */ /* 0x080fe20000400000 */
[----:B------:R0:W-:Y:S01]  /*53d0*/  @P1 STG.E desc[UR52][R2.64], R7 ;  /* 0x0000000702001986 */ /* 0x0001e2000c101934 */
[----:B------:R-:W-:Y:S01]  /*53e0*/  ISETP.GT.AND P0, PT, R0, 0x8, P0 ;  /* 0x000000080000780c */ /* 0x000fe20000704270 */
[-C--:B------:R-:W-:Y:S01]  /*53f0*/  FMUL R33, R33, R23.reuse ;  /* 0x0000001721217220 */ /* 0x080fe20000400000 */
[----:B------:R-:W-:Y:S01]  /*5400*/  LEA R4, P1, R94, R2, 0x2 ;  /* 0x000000025e047211 */ /* 0x000fe200078210ff */
[-C--:B------:R-:W-:Y:S01]  /*5410*/  FMUL R35, R35, R23.reuse ;  /* 0x0000001723237220 */ /* 0x080fe20000400000 */
[C---:B------:R-:W-:Y:S01]  /*5420*/  ISETP.GT.AND P5, PT, R18.reuse, 0x8, PT ;  /* 0x000000081200780c */ /* 0x040fe20003fa4270 */
[----:B------:R-:W-:Y:S01]  /*5430*/  @P2 STG.E desc[UR52][R2.64+0x4], R25 ;  /* 0x0000041902002986 */ /* 0x000fe2000c101934 */
[----:B------:R-:W-:Y:S01]  /*5440*/  ISETP.GT.AND P4, PT, R18, 0x9, PT ;  /* 0x000000091200780c */ /* 0x000fe20003f84270 */
[----:B------:R-:W-:Y:S01]  /*5450*/  IMAD.X R5, R5, 0x1, R3, P1 ;  /* 0x0000000105057824 */ /* 0x000fe200008e0603 */
[C---:B------:R-:W-:Y:S01]  /*5460*/  ISETP.GT.AND P2, PT, R0.reuse, RZ, P5 ;  /* 0x000000ff0000720c */ /* 0x040fe20002f44270 */
[-C--:B------:R-:W-:Y:S01]  /*5470*/  FMUL R37, R37, R23.reuse ;  /* 0x0000001725257220 */ /* 0x080fe20000400000 */
[----:B------:R-:W-:Y:S01]  /*5480*/  ISETP.GT.AND P1, PT, R0, RZ, P4 ;  /* 0x000000ff0000720c */ /* 0x000fe20002724270 */
[-C--:B0-----:R-:W-:Y:S01]  /*5490*/  FMUL R7, R26, R23.reuse ;  /* 0x000000171a077220 */ /* 0x081fe20000400000 */
[----:B------:R-:W-:Y:S01]  /*54a0*/  ISETP.GT.AND P4, PT, R0, 0x8, P4 ;  /* 0x000000080000780c */ /* 0x000fe20002784270 */
[-C--:B------:R-:W-:Y:S01]  /*54b0*/  FMUL R39, R39, R23.reuse ;  /* 0x0000001727277220 */ /* 0x080fe20000400000 */
[-C--:B------:R-:W-:Y:S01]  /*54c0*/  FMUL R41, R41, R23.reuse ;  /* 0x0000001729297220 */ /* 0x080fe20000400000 */
[-C--:B------:R-:W-:Y:S01]  /*54d0*/  FMUL R43, R43, R23.reuse ;  /* 0x000000172b2b7220 */ /* 0x080fe20000400000 */
[----:B------:R0:W-:Y:S01]  /*54e0*/  @P3 STG.E desc[UR52][R4.64], R7 ;  /* 0x0000000704003986 */ /* 0x0001e2000c101934 */
[----:B------:R-:W-:Y:S01]  /*54f0*/  ISETP.GT.AND P3, PT, R18, 0x11, PT ;  /* 0x000000111200780c */ /* 0x000fe20003f64270 */
[-C--:B------:R-:W-:Y:S01]  /*5500*/  FMUL R45, R45, R23.reuse ;  /* 0x000000172d2d7220 */ /* 0x080fe20000400000 */
[-C--:B------:R-:W-:Y:S01]  /*5510*/  FMUL R47, R47, R23.reuse ;  /* 0x000000172f2f7220 */ /* 0x080fe20000400000 */
[----:B------:R-:W-:Y:S01]  /*5520*/  @P0 STG.E desc[UR52][R4.64+0x4], R27 ;  /* 0x0000041b04000986 */ /* 0x000fe2000c101934 */
[----:B------:R-:W-:Y:S01]  /*5530*/  ISETP.GT.AND P0, PT, R0, 0x8, P5 ;  /* 0x000000080000780c */ /* 0x000fe20002f04270 */
[-C--:B------:R-:W-:Y:S01]  /*5540*/  FMUL R49, R49, R23.reuse ;  /* 0x0000001731317220 */ /* 0x080fe20000400000 */
[----:B------:R-:W-:Y:S01]  /*5550*/  ISETP.GT.AND P5, PT, R18, 0x10, PT ;  /* 0x000000101200780c */ /* 0x000fe20003fa4270 */
[----:B------:R1:W-:Y:S01]  /*5560*/  @P2 STG.E desc[UR52][R2.64+0x20], R9 ;  /* 0x0000200902002986 */ /* 0x0003e2000c101934 */
[-C--:B------:R-:W-:Y:S01]  /*5570*/  FMUL R51, R51, R23.reuse ;  /* 0x0000001733337220 */ /* 0x080fe20000400000 */
[-C--:B------:R-:W-:Y:S01]  /*5580*/  FMUL R53, R53, R23.reuse ;  /* 0x0000001735357220 */ /* 0x080fe20000400000 */
[C---:B------:R-:W-:Y:S01]  /*5590*/  ISETP.GT.AND P2, PT, R0.reuse, RZ, P5 ;  /* 0x000000ff0000720c */ /* 0x040fe20002f44270 */
[----:B------:R-:W-:Y:S01]  /*55a0*/  @P1 STG.E desc[UR52][R2.64+0x24], R29 ;  /* 0x0000241d02001986 */ /* 0x000fe2000c101934 */
[----:B------:R-:W-:Y:S01]  /*55b0*/  ISETP.GT.AND P1, PT, R0, RZ, P3 ;  /* 0x000000ff0000720c */ /* 0x000fe20001f24270 */
[-C--:B0-----:R-:W-:Y:S01]  /*55c0*/  FMUL R7, R30, R23.reuse ;  /* 0x000000171e077220 */ /* 0x081fe20000400000 */
[----:B------:R-:W-:Y:S01]  /*55d0*/  ISETP.GT.AND P3, PT, R0, 0x8, P3 ;  /* 0x000000080000780c */ /* 0x000fe20001f64270 */
[-C--:B------:R-:W-:Y:S01]  /*55e0*/  FMUL R55, R55, R23.reuse ;  /* 0x0000001737377220 */ /* 0x080fe20000400000 */
[-C--:B------:R-:W-:Y:S01]  /*55f0*/  FMUL R57, R57, R23.reuse ;  /* 0x0000001739397220 */ /* 0x080fe20000400000 */
[-C--:B------:R-:W-:Y:S01]  /*5600*/  FMUL R59, R59, R23.reuse ;  /* 0x000000173b3b7220 */ /* 0x080fe20000400000 */
[----:B------:R0:W-:Y:S01]  /*5610*/  @P0 STG.E desc[UR52][R4.64+0x20], R7 ;  /* 0x0000200704000986 */ /* 0x0001e2000c101934 */
[-C--:B-1----:R-:W-:Y:S01]  /*5620*/  FMUL R9, R32, R23.reuse ;  /* 0x0000001720097220 */ /* 0x082fe20000400000 */
[----:B------:R-:W-:Y:S01]  /*5630*/  ISETP.GT.AND P0, PT, R0, 0x8, P5 ;  /* 0x000000080000780c */ /* 0x000fe20002f04270 */
[-C--:B------:R-:W-:Y:S01]  /*5640*/  FMUL R61, R61, R23.reuse ;  /* 0x000000173d3d7220 */ /* 0x080fe20000400000 */
[----:B------:R-:W-:Y:S01]  /*5650*/  @P4 STG.E desc[UR52][R4.64+0x24], R31 ;  /* 0x0000241f04004986 */ /* 0x000fe2000c101934 */
[C---:B------:R-:W-:Y:S01]  /*5660*/  ISETP.GT.AND P5, PT, R18.reuse, 0x18, PT ;  /* 0x000000181200780c */ /* 0x040fe20003fa4270 */
[-C--:B------:R-:W-:Y:S01]  /*5670*/  FMUL R63, R63, R23.reuse ;  /* 0x000000173f3f7220 */ /* 0x080fe20000400000 */
[----:B------:R-:W-:Y:S01]  /*5680*/  ISETP.GT.AND P4, PT, R18, 0x19, PT ;  /* 0x000000191200780c */ /* 0x000fe20003f84270 */
[----:B------:R1:W-:Y:S01]  /*5690*/  @P2 STG.E desc[UR52][R2.64+0x40], R9 ;  /* 0x0000400902002986 */ /* 0x0003e2000c101934 */
[C---:B------:R-:W-:Y:S01]  /*56a0*/  ISETP.GT.AND P2, PT, R0.reuse, RZ, P5 ;  /* 0x000000ff0000720c */ /* 0x040fe20002f44270 */
[-C--:B------:R-:W-:Y:S01]  /*56b0*/  FMUL R65, R65, R23.reuse ;  /* 0x0000001741417220 */ /* 0x080fe20000400000 */
[-C--:B------:R-:W-:Y:S01]  /*56c0*/  FMUL R67, R67, R23.reuse ;  /* 0x0000001743437220 */ /* 0x080fe20000400000 */
        /* <DEDUP_REMOVED lines=29> */
[----:B------:R-:W-:Y:S01]  /*58a0*/  FMUL R87, R87, R23 ;  /* 0x0000001757577220 */ /* 0x000fe20000400000 */
[----:B------:R-:W-:Y:S01]  /*58b0*/  @P4 STG.E desc[UR52][R4.64+0x64], R39 ;  /* 0x0000642704004986 */ /* 0x000fe2000c101934 */
[----:B------:R-:W-:-:S02]  /*58c0*/  ISETP.GT.AND P5, PT, R18, 0x28, PT ;  /* 0x000000281200780c */ /* 0x000fc40003fa4270 */
[----:B------:R-:W-:Y:S01]  /*58d0*/  ISETP.GT.AND P4, PT, R18, 0x29, PT ;  /* 0x000000291200780c */ /* 0x000fe20003f84270 */
[----:B------:R1:W-:Y:S01]  /*58e0*/  @P2 STG.E desc[UR52][R2.64+0x80], R9 ;  /* 0x0000800902002986 */ /* 0x0003e2000c101934 */
[----:B------:R-:W-:-:S03]  /*58f0*/  ISETP.GT.AND P2, PT, R0, RZ, P5 ;  /* 0x000000ff0000720c */ /* 0x000fc60002f44270 */
[----:B------:R-:W-:Y:S01]  /*5900*/  @P1 STG.E desc[UR52][R2.64+0x84], R41 ;  /* 0x0000842902001986 */ /* 0x000fe2000c101934 */
[----:B------:R-:W-:Y:S01]  /*5910*/  ISETP.GT.AND P1, PT, R0, RZ, P4 ;  /* 0x000000ff0000720c */ /* 0x000fe20002724270 */
[----:B0-----:R-:W-:Y:S01]  /*5920*/  FMUL R7, R42, R23 ;  /* 0x000000172a077220 */ /* 0x001fe20000400000 */
[----:B------:R-:W-:-:S04]  /*5930*/  ISETP.GT.AND P4, PT, R0, 0x8, P4 ;  /* 0x000000080000780c */ /* 0x000fc80002784270 */
[----:B------:R0:W-:Y:S01]  /*5940*/  @P0 STG.E desc[UR52][R4.64+0x80], R7 ;  /* 0x0000800704000986 */ /* 0x0001e2000c101934 */
[----:B-1----:R-:W-:Y:S01]  /*5950*/  FMUL R9, R44, R23 ;  /* 0x000000172c097220 */ /* 0x002fe20000400000 */
[----:B------:R-:W-:Y:S02]  /*5960*/  ISETP.GT.AND P0, PT, R0, 0x8, P5 ;  /* 0x000000080000780c */ /* 0x000fe40002f04270 */
[----:B------:R-:W-:Y:S01]  /*5970*/  @P3 STG.E desc[UR52][R4.64+0x84], R43 ;  /* 0x0000842b04003986 */ /* 0x000fe2000c101934 */
[C---:B------:R-:W-:Y:S02]  /*5980*/  ISETP.GT.AND P5, PT, R18.reuse, 0x30, PT ;  /* 0x000000301200780c */ /* 0x040fe40003fa4270 */
        /* <DEDUP_REMOVED lines=23> */
[----:B------:R-:W-:-:S03]  /*5b00*/  ISETP.GT.AND P5, PT, R18, 0x40, PT ;  /* 0x000000401200780c */ /* 0x000fc60003fa4270 */
[----:B------:R1:W-:Y:S01]  /*5b10*/  @P2 STG.E desc[UR52][R2.64+0xe0], R9 ;  /* 0x0000e00902002986 */ /* 0x0003e2000c101934 */
[----:B------:R-:W-:-:S03]  /*5b20*/  ISETP.GT.AND P3, PT, R0, RZ, P5 ;  /* 0x000000ff0000720c */ /* 0x000fc60002f64270 */
[----:B------:R-:W-:Y:S01]  /*5b30*/  @P1 STG.E desc[UR52][R2.64+0xe4], R53 ;  /* 0x0000e43502001986 */ /* 0x000fe2000c101934 */
[----:B------:R-:W-:Y:S01]  /*5b40*/  ISETP.GT.AND P1, PT, R18, 0x41, PT ;  /* 0x000000411200780c */ /* 0x000fe20003f24270 */
[----:B0-----:R-:W-:-:S03]  /*5b50*/  FMUL R7, R54, R23 ;  /* 0x0000001736077220 */ /* 0x001fc60000400000 */
[----:B------:R-:W-:Y:S02]  /*5b60*/  ISETP.GT.AND P2, PT, R0, RZ, P1 ;  /* 0x000000ff0000720c */ /* 0x000fe40000f44270 */
[----:B------:R0:W-:Y:S01]  /*5b70*/  @P0 STG.E desc[UR52][R4.64+0xe0], R7 ;  /* 0x0000e00704000986 */ /* 0x0001e2000c101934 */
[-C--:B-1----:R-:W-:Y:S01]  /*5b80*/  FMUL R9, R56, R23.reuse ;  /* 0x0000001738097220 */ /* 0x082fe20000400000 */
[C---:B------:R-:W-:Y:S02]  /*5b90*/  ISETP.GT.AND P0, PT, R0.reuse, 0x8, P5 ;  /* 0x000000080000780c */ /* 0x040fe40002f04270 */
[----:B------:R-:W-:Y:S01]  /*5ba0*/  @P4 STG.E desc[UR52][R4.64+0xe4], R55 ;  /* 0x0000e43704004986 */ /* 0x000fe2000c101934 */
[----:B------:R-:W-:Y:S02]  /*5bb0*/  ISETP.GT.AND P1, PT, R0, 0x8, P1 ;  /* 0x000000080000780c */ /* 0x000fe40000f24270 */
[----:B------:R-:W-:Y:S01]  /*5bc0*/  ISETP.GT.AND P5, PT, R18, 0x48, PT ;  /* 0x000000481200780c */ /* 0x000fe20003fa4270 */
[----:B------:R1:W-:Y:S03]  /*5bd0*/  @P3 STG.E desc[UR52][R2.64+0x100], R9 ;  /* 0x0001000902003986 */ /* 0x0003e6000c101934 */
[----:B------:R-:W-:Y:S01]  /*5be0*/  ISETP.GT.AND P4, PT, R0, RZ, P5 ;  /* 0x000000ff0000720c */ /* 0x000fe20002f84270 */
[----:B------:R-:W-:Y:S01]  /*5bf0*/  @P2 STG.E desc[UR52][R2.64+0x104], R57 ;  /* 0x0001043902002986 */ /* 0x000fe2000c101934 */
[----:B------:R-:W-:Y:S01]  /*5c00*/  ISETP.GT.AND P2, PT, R18, 0x49, PT ;  /* 0x000000491200780c */ /* 0x000fe20003f44270 */
[----:B0-----:R-:W-:-:S03]  /*5c10*/  FMUL R7, R58, R23 ;  /* 0x000000173a077220 */ /* 0x001fc60000400000 */
[----:B------:R-:W-:Y:S02]  /*5c20*/  ISETP.GT.AND P3, PT, R0, RZ, P2 ;  /* 0x000000ff0000720c */ /* 0x000fe40001764270 */
[----:B------:R0:W-:Y:S01]  /*5c30*/  @P0 STG.E desc[UR52][R4.64+0x100], R7 ;  /* 0x0001000704000986 */ /* 0x0001e2000c101934 */
[----:B-1----:R-:W-:Y:S01]  /*5c40*/  FMUL R9, R60, R23 ;  /* 0x000000173c097220 */ /* 0x002fe20000400000 */
[C---:B------:R-:W-:Y:S02]  /*5c50*/  ISETP.GT.AND P2, PT, R0.reuse, 0x8, P2 ;  /* 0x000000080000780c */ /* 0x040fe40001744270 */
[----:B------:R-:W-:Y:S01]  /*5c60*/  @P1 STG.E desc[UR52][R4.64+0x104], R59 ;  /* 0x0001043b04001986 */ /* 0x000fe2000c101934 */
[----:B------:R-:W-:Y:S02]  /*5c70*/  ISETP.GT.AND P1, PT, R0, 0x8, P5 ;  /* 0x000000080000780c */ /* 0x000fe40002f24270 */
[C---:B------:R-:W-:Y:S01]  /*5c80*/  ISETP.GT.AND P5, PT, R18.reuse, 0x50, PT ;  /* 0x000000501200780c */ /* 0x040fe20003fa4270 */
[----:B------:R1:W-:Y:S01]  /*5c90*/  @P4 STG.E desc[UR52][R2.64+0x120], R9 ;  /* 0x0001200902004986 */ /* 0x0003e2000c101934 */
[----:B------:R-:W-:-:S03]  /*5ca0*/  ISETP.GT.AND P0, PT, R18, 0x51, PT ;  /* 0x000000511200780c */ /* 0x000fc60003f04270 */
[----:B------:R-:W-:Y:S01]  /*5cb0*/  @P3 STG.E desc[UR52][R2.64+0x124], R61 ;  /* 0x0001243d02003986 */ /* 0x000fe2000c101934 */
[----:B------:R-:W-:Y:S01]  /*5cc0*/  ISETP.GT.AND P3, PT, R0, RZ, P5 ;  /* 0x000000ff0000720c */ /* 0x000fe20002f64270 */
[-C--:B0-----:R-:W-:Y:S01]  /*5cd0*/  FMUL R7, R62, R23.reuse ;  /* 0x000000173e077220 */ /* 0x081fe20000400000 */
[C---:B------:R-:W-:Y:S02]  /*5ce0*/  ISETP.GT.AND P4, PT, R0.reuse, RZ, P0 ;  /* 0x000000ff0000720c */ /* 0x040fe40000784270 */
[----:B------:R-:W-:Y:S02]  /*5cf0*/  ISETP.GT.AND P0, PT, R0, 0x8, P0 ;  /* 0x000000080000780c */ /* 0x000fe40000704270 */
[----:B------:R0:W-:Y:S01]  /*5d00*/  @P1 STG.E desc[UR52][R4.64+0x120], R7 ;  /* 0x0001200704001986 */ /* 0x0001e2000c101934 */
[----:B-1----:R-:W-:Y:S01]  /*5d10*/  FMUL R9, R64, R23 ;  /* 0x0000001740097220 */ /* 0x002fe20000400000 */
[----:B------:R-:W-:Y:S02]  /*5d20*/  ISETP.GT.AND P1, PT, R0, 0x8, P5 ;  /* 0x000000080000780c */ /* 0x000fe40002f24270 */
[----:B------:R-:W-:Y:S01]  /*5d30*/  @P2 STG.E desc[UR52][R4.64+0x124], R63 ;  /* 0x0001243f04002986 */ /* 0x000fe2000c101934 */
[----:B------:R-:W-:-:S03]  /*5d40*/  ISETP.GT.AND P2, PT, R18, 0x58, PT ;  /* 0x000000581200780c */ /* 0x000fc60003f44270 */
[----:B------:R1:W-:Y:S01]  /*5d50*/  @P3 STG.E desc[UR52][R2.64+0x140], R9 ;  /* 0x0001400902003986 */ /* 0x0003e2000c101934 */
[----:B------:R-:W-:Y:S02]  /*5d60*/  ISETP.GT.AND P3, PT, R18, 0x59, PT ;  /* 0x000000591200780c */ /* 0x000fe40003f64270 */
[C---:B------:R-:W-:Y:S01]  /*5d70*/  ISETP.GT.AND P5, PT, R0.reuse, RZ, P2 ;  /* 0x000000ff0000720c */ /* 0x040fe200017a4270 */
[----:B------:R-:W-:Y:S01]  /*5d80*/  @P4 STG.E desc[UR52][R2.64+0x144], R65 ;  /* 0x0001444102004986 */ /* 0x000fe2000c101934 */
[----:B------:R-:W-:Y:S01]  /*5d90*/  ISETP.GT.AND P4, PT, R0, RZ, P3 ;  /* 0x000000ff0000720c */ /* 0x000fe20001f84270 */
[-C--:B0-----:R-:W-:Y:S01]  /*5da0*/  FMUL R7, R66, R23.reuse ;  /* 0x0000001742077220 */ /* 0x081fe20000400000 */
[C---:B------:R-:W-:Y:S02]  /*5db0*/  ISETP.GT.AND P2, PT, R0.reuse, 0x8, P2 ;  /* 0x000000080000780c */ /* 0x040fe40001744270 */
[----:B------:R-:W-:Y:S02]  /*5dc0*/  ISETP.GT.AND P3, PT, R0, 0x8, P3 ;  /* 0x000000080000780c */ /* 0x000fe40001f64270 */
[----:B------:R0:W-:Y:S01]  /*5dd0*/  @P1 STG.E desc[UR52][R4.64+0x140], R7 ;  /* 0x0001400704001986 */ /* 0x0001e2000c101934 */
[----:B-1----:R-:W-:Y:S01]  /*5de0*/  FMUL R9, R68, R23 ;  /* 0x0000001744097220 */ /* 0x002fe20000400000 */
[----:B------:R-:W-:-:S02]  /*5df0*/  ISETP.GT.AND P1, PT, R18, 0x61, PT ;  /* 0x000000611200780c */ /* 0x000fc40003f24270 */
[----:B------:R-:W-:Y:S01]  /*5e00*/  @P0 STG.E desc[UR52][R4.64+0x144], R67 ;  /* 0x0001444304000986 */ /* 0x000fe2000c101934 */
[----:B------:R-:W-:-:S03]  /*5e10*/  ISETP.GT.AND P0, PT, R18, 0x60, PT ;  /* 0x000000601200780c */ /* 0x000fc60003f04270 */
[----:B------:R1:W-:Y:S01]  /*5e20*/  @P5 STG.E desc[UR52][R2.64+0x160], R9 ;  /* 0x0001600902005986 */ /* 0x0003e2000c101934 */
[C---:B------:R-:W-:Y:S02]  /*5e30*/  ISETP.GT.AND P5, PT, R0.reuse, RZ, P0 ;  /* 0x000000ff0000720c */ /* 0x040fe400007a4270 */
[C---:B------:R-:W-:Y:S01]  /*5e40*/  ISETP.GT.AND P0, PT, R0.reuse, 0x8, P0 ;  /* 0x000000080000780c */ /* 0x040fe20000704270 */
[----:B------:R-:W-:Y:S01]  /*5e50*/  @P4 STG.E desc[UR52][R2.64+0x164], R69 ;  /* 0x0001644502004986 */ /* 0x000fe2000c101934 */
[----:B------:R-:W-:Y:S01]  /*5e60*/  ISETP.GT.AND P4, PT, R0, RZ, P1 ;  /* 0x000000ff0000720c */ /* 0x000fe20000f84270 */
[----:B0-----:R-:W-:Y:S01]  /*5e70*/  FMUL R7, R70, R23 ;  /* 0x0000001746077220 */ /* 0x001fe20000400000 */
[----:B------:R-:W-:-:S04]  /*5e80*/  ISETP.GT.AND P1, PT, R0, 0x8, P1 ;  /* 0x000000080000780c */ /* 0x000fc80000f24270 */
[----:B------:R0:W-:Y:S01]  /*5e90*/  @P2 STG.E desc[UR52][R4.64+0x160], R7 ;  /* 0x0001600704002986 */ /* 0x0001e2000c101934 */
[----:B-1----:R-:W-:Y:S01]  /*5ea0*/  FMUL R9, R72, R23 ;  /* 0x0000001748097220 */ /* 0x002fe20000400000 */
[C---:B------:R-:W-:Y:S02]  /*5eb0*/  ISETP.GT.AND P2, PT, R18.reuse, 0x68, PT ;  /* 0x000000681200780c */ /* 0x040fe40003f44270 */
        /* <DEDUP_REMOVED lines=33> */
[----:B------:R-:W-:Y:S01]  /*60d0*/  @P0 STG.E desc[UR52][R4.64+0x1c0], R7 ;  /* 0x0001c00704000986 */ /* 0x000fe2000c101934 */
[----:B-1----:R-:W-:-:S03]  /*60e0*/  FMUL R9, R84, R23 ;  /* 0x0000001754097220 */ /* 0x002fc60000400000 */
[----:B------:R-:W-:Y:S04]  /*60f0*/  @P1 STG.E desc[UR52][R4.64+0x1c4], R83 ;  /* 0x0001c45304001986 */ /* 0x000fe8000c101934 */
[----:B------:R-:W-:Y:S04]  /*6100*/  @P4 STG.E desc[UR52][R2.64+0x1e0], R9 ;  /* 0x0001e00902004986 */ /* 0x000fe8000c101934 */
[----:B------:R0:W-:Y:S02]  /*6110*/  @P5 STG.E desc[UR52][R2.64+0x1e4], R85 ;  /* 0x0001e45502005986 */ /* 0x0001e4000c101934 */
[----:B0-----:R-:W-:-:S02]  /*6120*/  @P2 IMAD.MOV.U32 R2, RZ, RZ, R4 ;  /* 0x000000ffff022224 */ /* 0x001fc400078e0004 */
[----:B------:R-:W-:-:S05]  /*6130*/  @P2 IMAD.MOV.U32 R3, RZ, RZ, R5 ;  /* 0x000000ffff032224 */ /* 0x000fca00078e0005 */
[----:B------:R0:W-:Y:S04]  /*6140*/  @P2 STG.E desc[UR52][R2.64+0x1e0], R11 ;  /* 0x0001e00b02002986 */ /* 0x0001e8000c101934 */
[----:B------:R0:W-:Y:S02]  /*6150*/  @P3 STG.E desc[UR52][R4.64+0x1e4], R87 ;  /* 0x0001e45704003986 */ /* 0x0001e4000c101934 */
.L_x_161:
[----:B------:R-:W-:Y:S05]  /*6160*/  BSYNC B0 ;  /* 0x0000000000007941 */ /* 0x000fea0003800000 */
.L_x_35:
[----:B0-----:R-:W-:Y:S01]  /*6170*/  IMAD.U32 R2, RZ, RZ, UR54 ;  /* 0x00000036ff027e24 */ /* 0x001fe2000f8e00ff */
[----:B------:R-:W-:Y:S01]  /*6180*/  ULDC.64 UR4, c[0x0][0x650] ;  /* 0x0001940000047ab9 */ /* 0x000fe20000000a00 */
[----:B------:R-:W-:Y:S01]  /*6190*/  IMAD.U32 R3, RZ, RZ, UR55 ;  /* 0x00000037ff037e24 */ /* 0x000fe2000f8e00ff */
[----:B------:R0:W-:Y:S01]  /*61a0*/  SYNCS.ARRIVE.TRANS64.A1T0 RZ, [R97+UR50], RZ ;  /* 0x000000ff61ff79a7 */ /* 0x0001e20008100032 */
[----:B------:R-:W-:Y:S01]  /*61b0*/  PRMT R0, RZ, 0x7610, R0 ;  /* 0x00007610ff007816 */ /* 0x000fe20000000000 */
[----:B------:R-:W-:Y:S01]  /*61c0*/  IMAD.MOV.U32 R18, RZ, RZ, -0x1 ;  /* 0xffffffffff127424 */ /* 0x000fe200078e00ff */
[----:B------:R-:W-:Y:S01]  /*61d0*/  LEA R16, P0, R2, R16, 0x1 ;  /* 0x0000001002107211 */ /* 0x000fe200078008ff */
[----:B------:R-:W-:Y:S02]  /*61e0*/  IMAD.MOV.U32 R2, RZ, RZ, -0x1 ;  /* 0xffffffffff027424 */ /* 0x000fe400078e00ff */
[----:B------:R-:W-:Y:S01]  /*61f0*/  IMAD.MOV.U32 R19, RZ, RZ, -0x1 ;  /* 0xffffffffff137424 */ /* 0x000fe200078e00ff */
[----:B------:R-:W-:-:S02]  /*6200*/  IADD3.X R17, R17, UR36, RZ, P0, !PT ;  /* 0x0000002411117c10 */ /* 0x000fc400087fe4ff */
[----:B------:R-:W-:-:S04]  /*6210*/  ISETP.GE.U32.AND P0, PT, R16, UR4, PT ;  /* 0x0000000410007c0c */ /* 0x000fc8000bf06070 */
[----:B------:R-:W-:-:S13]  /*6220*/  ISETP.GE.U32.AND.EX P0, PT, R17, UR5, PT, P0 ;  /* 0x0000000511007c0c */ /* 0x000fda000bf06100 */
[----:B0-----:R-:W-:Y:S05]  /*6230*/  @P0 BRA `(.L_x_162) ;  /* 0x0000000400700947 */ /* 0x001fea0003800000 */
[----:B------:R-:W0:Y:S01]  /*6240*/  S2UR UR7, SR_CTAID.X ;  /* 0x00000000000779c3 */ /* 0x000e220000002500 */
[----:B------:R-:W-:Y:S01]  /*6250*/  ULDC.64 UR4, c[0x0][0x628] ;  /* 0x00018a0000047ab9 */ /* 0x000fe20000000a00 */
[----:B------:R-:W-:Y:S01]  /*6260*/  ULDC UR6, c[0x0][0x150] ;  /* 0x0000540000067ab9 */ /* 0x000fe20000000800 */
[----:B------:R-:W-:Y:S01]  /*6270*/  ISETP.NE.U32.AND P0, PT, RZ, UR4, PT ;  /* 0x00000004ff007c0c */ /* 0x000fe2000bf05070 */
[----:B------:R-:W-:Y:S01]  /*6280*/  ULDC UR15, c[0x0][0x630] ;  /* 0x00018c00000f7ab9 */ /* 0x000fe20000000800 */
[C---:B------:R-:W-:Y:S02]  /*6290*/  R2UR UR17, R16.reuse ;  /* 0x00000000101172ca */ /* 0x040fe400000e0000 */
[----:B------:R-:W-:Y:S01]  /*62a0*/  ISETP.NE.AND.EX P0, PT, RZ, UR5, PT, P0 ;  /* 0x00000005ff007c0c */ /* 0x000fe2000bf05300 */
[----:B------:R-:W1:Y:S01]  /*62b0*/  S2UR UR16, SR_CTAID.Y ;  /* 0x00000000001079c3 */ /* 0x000e620000002600 */
[----:B------:R-:W-:Y:S02]  /*62c0*/  R2UR UR12, R16 ;  /* 0x00000000100c72ca */ /* 0x000fe400000e0000 */
[----:B------:R-:W-:-:S02]  /*62d0*/  R2UR UR13, R17 ;  /* 0x00000000110d72ca */ /* 0x000fc400000e0000 */
[----:B0-----:R-:W-:-:S05]  /*62e0*/  I2FP.F32.U32 R0, UR7 ;  /* 0x0000000700007c45 */ /* 0x001fca0008201000 */
[----:B------:R-:W-:Y:S01]  /*62f0*/  FMUL R0, R0, UR6 ;  /* 0x0000000600007c20 */ /* 0x000fe20008400000 */
[----:B------:R-:W-:Y:S01]  /*6300*/  ULDC UR6, c[0x0][0x154] ;  /* 0x0000550000067ab9 */ /* 0x000fe20000000800 */
[----:B-1----:R-:W-:-:S04]  /*6310*/  I2FP.F32.U32 R2, UR16 ;  /* 0x0000001000027c45 */ /* 0x002fc80008201000 */
[----:B------:R-:W0:Y:S01]  /*6320*/  F2I.U32.TRUNC.NTZ R0, R0 ;  /* 0x0000000000007305 */ /* 0x000e22000020f000 */
[----:B------:R-:W-:Y:S01]  /*6330*/  FMUL R2, R2, UR6 ;  /* 0x0000000602027c20 */ /* 0x000fe20008400000 */
[----:B------:R-:W-:Y:S06]  /*6340*/  @!P0 BRA `(.L_x_163) ;  /* 0x0000000000308947 */ /* 0x000fec0003800000 */
        /* <DEDUP_REMOVED lines=12> */
.L_x_163:
[----:B------:R-:W-:Y:S01]  /*6410*/  USHF.R.U64 UR6, UR12, UR15, UR13 ;  /* 0x0000000f0c067299 */ /* 0x000fe2000800120d */
[----:B------:R-:W-:Y:S01]  /*6420*/  R2UR UR5, R17 ;  /* 0x00000000110572ca */ /* 0x000fe200000e0000 */
[----:B------:R-:W-:Y:S01]  /*6430*/  USHF.R.U32.HI UR4, URZ, UR15, UR13 ;  /* 0x0000000f3f047299 */ /* 0x000fe2000801160d */
[----:B------:R-:W1:Y:S01]  /*6440*/  F2I.U32.TRUNC.NTZ R2, R2 ;  /* 0x0000000200027305 */ /* 0x000e62000020f000 */
[----:B------:R-:W-:Y:S01]  /*6450*/  UIADD3 UR9, UP0, URZ, -UR6, URZ ;  /* 0x800000063f097290 */ /* 0x000fe2000ff1e03f */
[----:B------:R-:W-:Y:S01]  /*6460*/  ULDC.64 UR10, c[0x0][0x620] ;  /* 0x00018800000a7ab9 */ /* 0x000fe20000000a00 */
[----:B------:R-:W-:Y:S02]  /*6470*/  ULDC UR14, c[0x0][0x608] ;  /* 0x00018200000e7ab9 */ /* 0x000fe40000000800 */
[----:B------:R-:W-:Y:S01]  /*6480*/  UIADD3.X UR4, URZ, ~UR4, URZ, UP0, !UPT ;  /* 0x800000043f047290 */ /* 0x000fe200087fe43f */
[----:B------:R-:W-:Y:S01]  /*6490*/  ULDC UR15, c[0x0][0x658] ;  /* 0x00019600000f7ab9 */ /* 0x000fe20000000800 */
[----:B------:R-:W-:-:S02]  /*64a0*/  ULDC UR12, c[0x0][0x144] ;  /* 0x00005100000c7ab9 */ /* 0x000fc40000000800 */
[----:B------:R-:W-:Y:S01]  /*64b0*/  UIMAD UR8, UR4, UR10, URZ ;  /* 0x0000000a040872a4 */ /* 0x000fe2000f8e023f */
[----:B------:R-:W-:Y:S02]  /*64c0*/  ULDC UR22, c[0x0][0x148] ;  /* 0x0000520000167ab9 */ /* 0x000fe40000000800 */
[----:B------:R-:W-:Y:S01]  /*64d0*/  UMOV UR4, UR17 ;  /* 0x0000001100047c82 */ /* 0x000fe20008000000 */
[----:B------:R-:W-:Y:S02]  /*64e0*/  UIMAD UR8, UR9, UR11, UR8 ;  /* 0x0000000b090872a4 */ /* 0x000fe4000f8e0208 */
[----:B------:R-:W-:Y:S01]  /*64f0*/  UIMAD.WIDE.U32 UR4, UR9, UR10, UR4 ;  /* 0x0000000a090472a5 */ /* 0x000fe2000f8e0004 */
[----:B0-----:R-:W-:Y:S01]  /*6500*/  R2UR UR9, R0 ;  /* 0x00000000000972ca */ /* 0x001fe200000e0000 */
[----:B------:R-:W-:Y:S01]  /*6510*/  ULDC UR20, c[0x0][0x648] ;  /* 0x0001920000147ab9 */ /* 0x000fe20000000800 */
[----:B-1----:R-:W-:Y:S01]  /*6520*/  R2UR UR13, R2 ;  /* 0x00000000020d72ca */ /* 0x002fe200000e0000 */
[----:B------:R-:W-:Y:S01]  /*6530*/  UIADD3 UR8, UR5, UR8, URZ ;  /* 0x0000000805087290 */ /* 0x000fe2000fffe03f */
[----:B------:R-:W-:-:S02]  /*6540*/  ULDC UR21, c[0x0][0x638] ;  /* 0x00018e0000157ab9 */ /* 0x000fc40000000800 */
[----:B------:R-:W-:Y:S02]  /*6550*/  ULDC UR5, c[0x0][0x618] ;  /* 0x0001860000057ab9 */ /* 0x000fe40000000800 */
[----:B------:R-:W-:Y:S02]  /*6560*/  USHF.R.U64 UR10, UR4, UR5, UR8 ;  /* 0x00000005040a7299 */ /* 0x000fe40008001208 */
[----:B------:R-:W-:-:S03]  /*6570*/  USHF.R.U32.HI UR8, URZ, UR5, UR8 ;  /* 0x000000053f087299 */ /* 0x000fc60008011608 */
[----:B------:R-:W-:Y:S01]  /*6580*/  ULDC.64 UR4, c[0x0][0x640] ;  /* 0x0001900000047ab9 */ /* 0x000fe20000000a00 */
[----:B------:R-:W-:Y:S01]  /*6590*/  USHF.R.U64 UR11, UR10, UR14, UR8 ;  /* 0x0000000e0a0b7299 */ /* 0x000fe20008001208 */
[----:B------:R-:W-:Y:S01]  /*65a0*/  ISETP.NE.U32.AND P0, PT, RZ, UR4, PT ;  /* 0x00000004ff007c0c */ /* 0x000fe2000bf05070 */
[----:B------:R-:W-:Y:S02]  /*65b0*/  USHF.R.U32.HI UR8, URZ, UR14, UR8 ;  /* 0x0000000e3f087299 */ /* 0x000fe40008011608 */
[----:B------:R-:W-:Y:S01]  /*65c0*/  UIADD3 UR9, -UR9, URZ, URZ ;  /* 0x0000003f09097290 */ /* 0x000fe2000fffe13f */
[----:B------:R-:W-:Y:S01]  /*65d0*/  ISETP.NE.AND.EX P0, PT, RZ, UR5, PT, P0 ;  /* 0x00000005ff007c0c */ /* 0x000fe2000bf05300 */
[----:B------:R-:W-:Y:S02]  /*65e0*/  USHF.R.U64 UR17, UR11, UR15, UR8 ;  /* 0x0000000f0b117299 */ /* 0x000fe40008001208 */
[----:B------:R-:W-:Y:S02]  /*65f0*/  UIADD3 UR18, -UR13, URZ, URZ ;  /* 0x0000003f0d127290 */ /* 0x000fe4000fffe13f */
[----:B------:R-:W-:-:S02]  /*6600*/  USHF.R.U32.HI UR15, URZ, UR15, UR8 ;  /* 0x0000000f3f0f7299 */ /* 0x000fc40008011608 */
[----:B------:R-:W-:Y:S01]  /*6610*/  UIMAD UR19, UR12, UR9, UR7 ;  /* 0x000000090c1372a4 */ /* 0x000fe2000f8e0207 */
[----:B------:R-:W-:-:S05]  /*6620*/  UMOV UR14, UR17 ;  /* 0x00000011000e7c82 */ /* 0x000fca0008000000 */
[----:B------:R-:W-:Y:S06]  /*6630*/  @!P0 BRA `(.L_x_164) ;  /* 0x0000000000288947 */ /* 0x000fec0003800000 */
        /* <DEDUP_REMOVED lines=10> */
.L_x_164:
[----:B------:R-:W-:Y:S01]  /*66e0*/  UISETP.NE.AND UP0, UPT, UR45, URZ, UPT ;  /* 0x0000003f2d00728c */ /* 0x000fe2000bf05270 */
[----:B------:R-:W-:Y:S01]  /*66f0*/  IMAD.MOV.U32 R0, RZ, RZ, 0x1 ;  /* 0x00000001ff007424 */ /* 0x000fe200078e00ff */
[----:B------:R-:W-:Y:S01]  /*6700*/  USHF.R.U64 UR5, UR14, UR20, UR15 ;  /* 0x000000140e057299 */ /* 0x000fe2000800120f */
[----:B------:R-:W-:Y:S01]  /*6710*/  IMAD.U32 R19, RZ, RZ, UR6 ;  /* 0x00000006ff137e24 */ /* 0x000fe2000f8e00ff */
[----:B------:R-:W-:Y:S02]  /*6720*/  ULOP3.LUT UR4, UR11, UR47, URZ, 0xc0, !UPT ;  /* 0x0000002f0b047292 */ /* 0x000fe4000f8ec03f */
[----:B------:R-:W-:Y:S02]  /*6730*/  UIADD3 UR7, -UR5, URZ, URZ ;  /* 0x0000003f05077290 */ /* 0x000fe4000fffe13f */
[----:B------:R-:W-:Y:S02]  /*6740*/  UIMAD UR4, UR43, UR5, UR4 ;  /* 0x000000052b0472a4 */ /* 0x000fe4000f8e0204 */
[----:B------:R-:W-:-:S02]  /*6750*/  ULOP3.LUT UR10, UR10, UR42, URZ, 0xc0, !UPT ;  /* 0x0000002a0a0a7292 */ /* 0x000fc4000f8ec03f */
[----:B------:R-:W-:Y:S02]  /*6760*/  @UP0 UIMAD UR19, UR22, UR18, UR16 ;  /* 0x00000012161302a4 */ /* 0x000fe4000f8e0210 */
[----:B------:R-:W-:Y:S01]  /*6770*/  UIMAD UR5, UR7, UR21, UR17 ;  /* 0x00000015070572a4 */ /* 0x000fe2000f8e0211 */
[----:B------:R-:W-:Y:S02]  /*6780*/  ULDC UR8, c[0x0][0x600] ;  /* 0x0001800000087ab9 */ /* 0x000fe40000000800 */
[----:B------:R-:W-:Y:S01]  /*6790*/  ULDC UR7, c[0x0][0x610] ;  /* 0x0001840000077ab9 */ /* 0x000fe20000000800 */
[----:B------:R-:W-:Y:S02]  /*67a0*/  UIMAD UR5, UR5, UR8, UR10 ;  /* 0x00000008050572a4 */ /* 0x000fe4000f8e020a */
[----:B------:R-:W-:-:S04]  /*67b0*/  UIMAD UR4, UR4, UR7, UR19 ;  /* 0x00000007040472a4 */ /* 0x000fc8000f8e0213 */
[----:B------:R-:W-:Y:S02]  /*67c0*/  USEL UR7, UR5, UR4, !UP0 ;  /* 0x0000000405077287 */ /* 0x000fe4000c000000 */
[----:B------:R-:W-:-:S04]  /*67d0*/  USEL UR4, UR4, UR5, !UP0 ;  /* 0x0000000504047287 */ /* 0x000fc8000c000000 */
[----:B------:R-:W-:Y:S02]  /*67e0*/  IMAD.U32 R2, RZ, RZ, UR7 ;  /* 0x00000007ff027e24 */ /* 0x000fe4000f8e00ff */
[----:B------:R-:W-:-:S07]  /*67f0*/  IMAD.U32 R18, RZ, RZ, UR4 ;  /* 0x00000004ff127e24 */ /* 0x000fce000f8e00ff */
.L_x_162:
[----:B------:R-:W-:Y:S01]  /*6800*/  ULEA UR5, UR38, UR44, 0x1 ;  /* 0x0000002c26057291 */ /* 0x000fe2000f8e083f */
[----:B------:R-:W-:Y:S01]  /*6810*/  LOP3.LUT P0, RZ, R0, 0xff, RZ, 0xc0, !PT ;  /* 0x000000ff00ff7812 */ /* 0x000fe2000780c0ff */
[----:B------:R-:W-:Y:S01]  /*6820*/  ULOP3.LUT UR44, UR44, 0x1, URZ, 0xc0, !UPT ;  /* 0x000000012c2c7892 */ /* 0x000fe2000f8ec03f */
[----:B------:R-:W-:Y:S01]  /*6830*/  LOP3.LUT R100, R100, 0x1, RZ, 0x3c, !PT ;  /* 0x0000000164647812 */ /* 0x000fe200078e3cff */
[----:B------:R-:W-:Y:S02]  /*6840*/  USHF.R.U32.HI UR4, URZ, 0x1, UR5 ;  /* 0x000000013f047899 */ /* 0x000fe40008011605 */
[----:B------:R-:W-:Y:S02]  /*6850*/  UISETP.GT.U32.AND UP0, UPT, UR5, 0x1, UPT ;  /* 0x000000010500788c */ /* 0x000fe4000bf04070 */
[----:B------:R-:W-:Y:S02]  /*6860*/  ULOP3.LUT UR4, UR4, 0x1, URZ, 0xc0, !UPT ;  /* 0x0000000104047892 */ /* 0x000fe4000f8ec03f */
[----:B------:R-:W-:-:S02]  /*6870*/  UISETP.LT.U32.AND UP0, UPT, UR41, 0xff, UP0 ;  /* 0x000000ff2900788c */ /* 0x000fc40008701070 */
[----:B------:R-:W-:Y:S02]  /*6880*/  UISETP.NE.U32.AND UP1, UPT, UR4, 0x1, UPT ;  /* 0x000000010400788c */ /* 0x000fe4000bf25070 */
[----:B------:R-:W-:Y:S02]  /*6890*/  USEL UR5, URZ, 0x1, !UP0 ;  /* 0x000000013f057887 */ /* 0x000fe4000c000000 */
[----:B------:R-:W-:-:S04]  /*68a0*/  UISETP.GT.U32.AND UP1, UPT, UR41, 0xfe, !UP1 ;  /* 0x000000fe2900788c */ /* 0x000fc8000cf24070 */
[----:B------:R-:W-:-:S04]  /*68b0*/  USEL UR4, URZ, 0x1, !UP1 ;  /* 0x000000013f047887 */ /* 0x000fc8000c800000 */
[----:B------:R-:W-:Y:S01]  /*68c0*/  ULOP3.LUT UR48, UR4, UR48, UR5, 0x96, !UPT ;  /* 0x0000003004307292 */ /* 0x000fe2000f8e9605 */
[----:B------:R-:W-:Y:S11]  /*68d0*/  @P0 BRA `(.L_x_165) ;  /* 0xffffffac00b80947 */ /* 0x000ff6000383ffff */
[----:B------:R-:W-:Y:S05]  /*68e0*/  EXIT ;  /* 0x000000000000794d */ /* 0x000fea0003800000 */
.L_x_16:
[----:B------:R-:W-:-:S08]  /*68f0*/  ISETP.NE.AND P0, PT, RZ, UR6, PT ;  /* 0x00000006ff007c0c */ /* 0x000fd0000bf05270 */
[----:B-----5:R-:W0:-:S00]  /*6900*/  USETMAXREG.DEALLOC.CTAPOOL 0x28 ;  /* 0x00000028000079c8 */ /* 0x020e0000080e0500 */
[----:B------:R-:W-:Y:S05]  /*6910*/  @P0 EXIT ;  /* 0x000000000000094d */ /* 0x000fea0003800000 */
[----:B0-----:R-:W-:Y:S01]  /*6920*/  LOP3.LUT P0, RZ, R0, 0xff, RZ, 0xc0, !PT ;  /* 0x000000ff00ff7812 */ /* 0x001fe2000780c0ff */
[----:B------:R-:W-:Y:S02]  /*6930*/  IMAD.MOV.U32 R8, RZ, RZ, 0x1 ;  /* 0x00000001ff087424 */ /* 0x000fe400078e00ff */
[----:B------:R-:W-:-:S10]  /*6940*/  IMAD.MOV.U32 R0, RZ, RZ, RZ ;  /* 0x000000ffff007224 */ /* 0x000fd400078e00ff */
[----:B------:R-:W-:Y:S05]  /*6950*/  @!P0 BRA `(.L_x_166) ;  /* 0x0000000c00bc8947 */ /* 0x000fea0003800000 */
[----:B------:R-:W0:Y:S01]  /*6960*/  S2UR UR6, SR_CgaCtaId ;  /* 0x00000000000679c3 */ /* 0x000e220000008800 */
[----:B------:R-:W-:Y:S01]  /*6970*/  LOP3.LUT P0, RZ, R3, 0x1f, RZ, 0xc0, !PT ;  /* 0x0000001f03ff7812 */ /* 0x000fe2000780c0ff */
[----:B------:R-:W-:Y:S01]  /*6980*/  ULDC UR21, c[0x0][0x658] ;  /* 0x0001960000157ab9 */ /* 0x000fe20000000800 */
[----:B------:R-:W-:Y:S01]  /*6990*/  UMOV UR4, 0xffffffff ;  /* 0xffffffff00047882 */ /* 0x000fe20000000000 */
[----:B------:R-:W-:Y:S01]  /*69a0*/  BSSY B0, `(.L_x_166) ;  /* 0x00000ea000007945 */ /* 0x000fe20003800000 */
[----:B------:R-:W-:Y:S01]  /*69b0*/  USHF.L.U32 UR4, UR4, UR21, URZ ;  /* 0x0000001504047299 */ /* 0x000fe2000800063f */
[C---:B------:R-:W-:Y:S01]  /*69c0*/  ISETP.NE.AND P3, PT, R4.reuse, RZ, PT ;  /* 0x000000ff0400720c */ /* 0x040fe20003f65270 */
[----:B------:R-:W-:Y:S01]  /*69d0*/  IMAD.MOV.U32 R10, RZ, RZ, 0x1 ;  /* 0x00000001ff0a7424 */ /* 0x000fe200078e00ff */
[----:B------:R-:W-:Y:S01]  /*69e0*/  ISETP.NE.OR P0, PT, R4, RZ, !P0 ;  /* 0x000000ff0400720c */ /* 0x000fe20004705670 */
[----:B------:R-:W-:Y:S01]  /*69f0*/  IMAD.MOV.U32 R8, RZ, RZ, 0x1 ;  /* 0x00000001ff087424 */ /* 0x000fe200078e00ff */
[----:B------:R-:W-:Y:S01]  /*6a00*/  ULDC UR13, c[0x0][0x600] ;  /* 0x00018000000d7ab9 */ /* 0x000fe20000000800 */
[----:B------:R-:W-:Y:S01]  /*6a10*/  IMAD.MOV.U32 R0, RZ, RZ, RZ ;  /* 0x000000ffff007224 */ /* 0x000fe200078e00ff */
[----:B------:R-:W-:Y:S01]  /*6a20*/  UMOV UR5, 0x1 ;  /* 0x0000000100057882 */ /* 0x000fe20000000000 */
[----:B------:R-:W-:-:S02]  /*6a30*/  UIADD3 UR23, UR38, 0x1, URZ ;  /* 0x0000000126177890 */ /* 0x000fc4000fffe03f */
[----:B------:R-:W-:Y:S02]  /*6a40*/  ULOP3.LUT UR29, UR39, 0x2, URZ, 0xfc, !UPT ;  /* 0x00000002271d7892 */ /* 0x000fe4000f8efc3f */
[----:B------:R-:W-:Y:S02]  /*6a50*/  UIADD3 UR13, UR13, -0x1, URZ ;  /* 0xffffffff0d0d7890 */ /* 0x000fe4000fffe03f */
[----:B------:R-:W-:Y:S02]  /*6a60*/  USHF.L.U32 UR21, UR5, UR21, URZ ;  /* 0x0000001505157299 */ /* 0x000fe4000800063f */
[----:B------:R-:W-:Y:S01]  /*6a70*/  ULOP3.LUT UR22, URZ, UR4, URZ, 0x33, !UPT ;  /* 0x000000043f167292 */ /* 0x000fe2000f8e333f */
[----:B------:R-:W-:Y:S01]  /*6a80*/  ULDC.64 UR14, c[0x0][0x198] ;  /* 0x00006600000e7ab9 */ /* 0x000fe20000000a00 */
[----:B0-----:R-:W-:-:S10]  /*6a90*/  IMAD.U32 R9, RZ, RZ, UR6 ;  /* 0x00000006ff097e24 */ /* 0x001fd4000f8e00ff */
.L_x_178:
[----:B------:R-:W-:-:S03]  /*6aa0*/  UMOV UR4, 0xffffffff ;  /* 0xffffffff00047882 */ /* 0x000fc60000000000 */
[----:B------:R-:W-:Y:S05]  /*6ab0*/  BRA.DIV UR4, `(.L_x_167) ;  /* 0x0000001204347947 */ /* 0x000fea000b800000 */
[----:B------:R-:W-:-:S13]  /*6ac0*/  ELECT P6, URZ, PT ;  /* 0x00000000003f782f */ /* 0x000fda00038c0000 */
.L_x_189:
[----:B------:R-:W0:Y:S01]  /*6ad0*/  LDC R3, c[0x0][0x28c] ;  /* 0x0000a300ff037b82 */ /* 0x000e220000000800 */
[----:B------:R-:W-:Y:S01]  /*6ae0*/  BSSY B1, `(.L_x_168) ;  /* 0x000005f000017945 */ /* 0x000fe20003800000 */
[----:B0-----:R-:W-:-:S13]  /*6af0*/  ISETP.LT.OR P6, PT, R3, 0x1, !P6 ;  /* 0x000000010300780c */ /* 0x001fda00077c1670 */
[----:B------:R-:W-:Y:S05]  /*6b00*/  @P6 BRA `(.L_x_169) ;  /* 0x0000000400706947 */ /* 0x000fea0003800000 */
[----:B------:R-:W-:Y:S02]  /*6b10*/  IMAD R9, R18, 0x8, R9 ;  /* 0x0000000812097824 */ /* 0x000fe400078e0209 */
[----:B------:R-:W-:Y:S02]  /*6b20*/  IMAD.SHL.U32 R7, R2, 0x80, RZ ;  /* 0x0000008002077824 */ /* 0x000fe400078e00ff */
[----:B------:R-:W-:Y:S02]  /*6b30*/  IMAD.MOV.U32 R13, RZ, RZ, RZ ;  /* 0x000000ffff0d7224 */ /* 0x000fe400078e00ff */
[----:B------:R-:W-:Y:S02]  /*6b40*/  IMAD.U32 R14, RZ, RZ, UR23 ;  /* 0x00000017ff0e7e24 */ /* 0x000fe4000f8e00ff */
[----:B------:R-:W-:Y:S02]  /*6b50*/  IMAD.MOV.U32 R2, RZ, RZ, R8 ;  /* 0x000000ffff027224 */ /* 0x000fe400078e0008 */
[----:B------:R-:W-:-:S02]  /*6b60*/  IMAD.MOV.U32 R4, RZ, RZ, R0 ;  /* 0x000000ffff047224 */ /* 0x000fc400078e0000 */
[----:B------:R-:W-:-:S07]  /*6b70*/  IMAD.SHL.U32 R6, R9, 0x8, RZ ;  /* 0x0000000809067824 */ /* 0x000fce00078e00ff */
.L_x_173:
[----:B------:R-:W0:Y:S01]  /*6b80*/  S2UR UR4, SR_CgaCtaId ;  /* 0x00000000000479c3 */ /* 0x000e220000008800 */
[----:B------:R-:W-:Y:S02]  /*6b90*/  MOV R12, 0x400 ;  /* 0x00000400000c7802 */ /* 0x000fe40000000f00 */
[----:B------:R-:W-:-:S05]  /*6ba0*/  SHF.L.U32 R3, R2, 0x1f, RZ ;  /* 0x0000001f02037819 */ /* 0x000fca00000006ff */
[----:B------:R-:W1:Y:S01]  /*6bb0*/  @!P3 LDC R5, c[0x0][0x500] ;  /* 0x00014000ff05bb82 */ /* 0x000e620000000800 */
[----:B0-----:R-:W-:-:S05]  /*6bc0*/  IMAD.U32 R9, RZ, RZ, UR4 ;  /* 0x00000004ff097e24 */ /* 0x001fca000f8e00ff */
[----:B------:R-:W-:-:S05]  /*6bd0*/  LEA R11, R9, R12, 0x18 ;  /* 0x0000000c090b7211 */ /* 0x000fca00078ec0ff */
[----:B------:R-:W-:-:S04]  /*6be0*/  IMAD R12, R4, 0x8, R11 ;  /* 0x00000008040c7824 */ /* 0x000fc800078e020b */
[----:B------:R-:W0:Y:S02]  /*6bf0*/  SYNCS.PHASECHK.TRANS64.TRYWAIT P1, [R12+URZ+0x10], R3 ;  /* 0x000010030c0075a7 */ /* 0x000e24000802017f */
[----:B01----:R-:W-:Y:S05]  /*6c00*/  @!P1 BRA `(.L_x_170) ;  /* 0x0000001000009947 */ /* 0x003fea0003800000 */
.L_x_190:
[----:B------:R-:W-:Y:S01]  /*6c10*/  UPRMT UR4, UR29, 0x9910, URZ ;  /* 0x000099101d047896 */ /* 0x000fe2000800003f */
[----:B------:R1:W-:Y:S03]  /*6c20*/  @!P3 SYNCS.ARRIVE.TRANS64 RZ, [R12+URZ], R5 ;  /* 0x000000050cffb9a7 */ /* 0x0003e6000800003f */
[----:B------:R-:W-:-:S06]  /*6c30*/  UISETP.NE.AND UP0, UPT, UR4, 0x2, UPT ;  /* 0x000000020400788c */ /* 0x000fcc000bf05270 */
[----:B------:R-:W-:-:S13]  /*6c40*/  PLOP3.LUT P1, PT, PT, PT, UP0, 0x80, 0x0 ;  /* 0x000000000000781c */ /* 0x000fda0003f2f008 */
[----:B-1----:R-:W-:Y:S05]  /*6c50*/  @P1 BRA `(.L_x_171) ;  /* 0x0000000000041947 */ /* 0x002fea0003800000 */
[----:B------:R-:W-:Y:S01]  /*6c60*/  BPT.TRAP 0x1 ;  /* 0x000000040000795c */ /* 0x000fe20000300000 */
.L_x_171:
[----:B------:R-:W-:Y:S05]  /*6c70*/  @P0 BRA `(.L_x_172) ;  /* 0x0000000000040947 */ /* 0x000fea0003800000 */
[----:B------:R-:W-:Y:S01]  /*6c80*/  BPT.TRAP 0x1 ;  /* 0x000000040000795c */ /* 0x000fe20000300000 */
.L_x_172:
[----:B0-----:R-:W-:Y:S01]  /*6c90*/  IMAD R3, R4, 0x20, R9 ;  /* 0x0000002004037824 */ /* 0x001fe200078e0209 */
[----:B------:R-:W-:Y:S01]  /*6ca0*/  R2UR UR10, R13 ;  /* 0x000000000d0a72ca */ /* 0x000fe200000e0000 */
[----:B------:R-:W-:Y:S01]  /*6cb0*/  UIADD3 UR30, UP0, UR14, 0xf0, URZ ;  /* 0x000000f00e1e7890 */ /* 0x000fe2000ff1e03f */
[----:B------:R-:W-:Y:S01]  /*6cc0*/  R2UR UR9, R12 ;  /* 0x000000000c0972ca */ /* 0x000fe200000e0000 */
[----:B------:R-:W-:Y:S01]  /*6cd0*/  IMAD.SHL.U32 R3, R3, 0x100, RZ ;  /* 0x0000010003037824 */ /* 0x000fe200078e00ff */
[----:B------:R-:W-:Y:S01]  /*6ce0*/  R2UR UR11, R6 ;  /* 0x00000000060b72ca */ /* 0x000fe200000e0000 */
[----:B------:R-:W-:Y:S01]  /*6cf0*/  UIADD3.X UR31, URZ, UR15, URZ, UP0, !UPT ;  /* 0x0000000f3f1f7290 */ /* 0x000fe200087fe43f */
[----:B------:R-:W-:Y:S01]  /*6d00*/  R2UR UR12, R19 ;  /* 0x00000000130c72ca */ /* 0x000fe200000e0000 */
[--C-:B------:R-:W-:Y:S01]  /*6d10*/  IMAD R3, R3, 0x4, R11.reuse ;  /* 0x0000000403037824 */ /* 0x100fe200078e020b */
[----:B------:R-:W-:Y:S01]  /*6d20*/  R2UR UR35, R7 ;  /* 0x00000000072372ca */ /* 0x000fe200000e0000 */
[----:B------:R-:W-:Y:S01]  /*6d30*/  IMAD R11, R4, 0x10000, R11 ;  /* 0x00010000040b7824 */ /* 0x000fe200078e020b */
[----:B------:R-:W-:Y:S01]  /*6d40*/  UIADD3 UR6, UP1, UR14, 0x1f0, URZ ;  /* 0x000001f00e067890 */ /* 0x000fe2000ff3e03f */
[----:B------:R-:W-:Y:S01]  /*6d50*/  VIADD R14, R14, 0xffffffff ;  /* 0xffffffff0e0e7836 */ /* 0x000fe20000000000 */
[----:B------:R-:W-:Y:S01]  /*6d60*/  R2UR UR40, R3 ;  /* 0x00000000032872ca */ /* 0x000fe200000e0000 */
[----:B------:R-:W-:Y:S01]  /*6d70*/  UIADD3 UR58, UR10, 0x20, URZ ;  /* 0x000000200a3a7890 */ /* 0x000fe2000fffe03f */
[----:B------:R-:W-:Y:S01]  /*6d80*/  R2UR UR18, R11 ;  /* 0x000000000b1272ca */ /* 0x000fe200000e0000 */
[----:B------:R-:W-:Y:S01]  /*6d90*/  UIADD3 UR50, UR10, 0x40, URZ ;  /* 0x000000400a327890 */ /* 0x000fe2000fffe03f */
[----:B------:R-:W-:Y:S01]  /*6da0*/  ISETP.GT.AND P2, PT, R14, 0x1, PT ;  /* 0x000000010e00780c */ /* 0x000fe20003f44270 */
[----:B------:R-:W-:Y:S01]  /*6db0*/  UIADD3 UR42, UR10, 0x60, URZ ;  /* 0x000000600a2a7890 */ /* 0x000fe2000fffe03f */
[----:B------:R-:W-:Y:S01]  /*6dc0*/  VIADD R4, R4, 0x1 ;  /* 0x0000000104047836 */ /* 0x000fe20000000000 */
[----:B------:R-:W-:Y:S01]  /*6dd0*/  UMOV UR46, 0xff0000 ;  /* 0x00ff0000002e7882 */ /* 0x000fe20000000000 */
[----:B------:R-:W-:Y:S01]  /*6de0*/  UMOV UR4, 0x0 ;  /* 0x0000000000047882 */ /* 0x000fe20000000000 */
[----:B------:R-:W-:Y:S01]  /*6df0*/  UMOV UR5, 0x10000000 ;  /* 0x1000000000057882 */ /* 0x000fe20000000000 */
[----:B------:R-:W-:Y:S01]  /*6e00*/  UIADD3.X UR7, URZ, UR15, URZ, UP1, !UPT ;  /* 0x0000000f3f077290 */ /* 0x000fe20008ffe43f */
[C---:B------:R-:W-:Y:S01]  /*6e10*/  ISETP.NE.AND P1, PT, R4.reuse, 0x2, PT ;  /* 0x000000020400780c */ /* 0x040fe20003f25270 */
[----:B------:R-:W-:Y:S01]  /*6e20*/  UMOV UR57, UR9 ;  /* 0x0000000900397c82 */ /* 0x000fe20008000000 */
[----:B------:R-:W-:Y:S01]  /*6e30*/  UIADD3 UR8, UR40, 0x100, URZ ;  /* 0x0000010028087890 */ /* 0x000fe2000fffe03f */
[----:B------:R-:W-:Y:S01]  /*6e40*/  VIADD R13, R13, 0x80 ;  /* 0x000000800d0d7836 */ /* 0x000fe20000000000 */
[----:B------:R-:W-:Y:S01]  /*6e50*/  UIADD3 UR56, UR40, 0x2100, URZ ;  /* 0x0000210028387890 */ /* 0x000fe2000fffe03f */
[----:B------:R-:W-:Y:S01]  /*6e60*/  SEL R3, RZ, 0x1, P1 ;  /* 0x00000001ff037807 */ /* 0x000fe20000800000 */
[----:B------:R-:W-:Y:S01]  /*6e70*/  UIADD3 UR48, UR40, 0x4100, URZ ;  /* 0x0000410028307890 */ /* 0x000fe2000fffe03f */
[----:B------:R-:W-:Y:S01]  /*6e80*/  SEL R4, R4, RZ, P1 ;  /* 0x000000ff04047207 */ /* 0x000fe20000800000 */
[----:B------:R-:W-:Y:S01]  /*6e90*/  UIADD3 UR40, UR40, 0x6100, URZ ;  /* 0x0000610028287890 */ /* 0x000fe2000fffe03f */
[----:B------:R-:W-:Y:S01]  /*6ea0*/  LOP3.LUT R2, R2, R3, RZ, 0x3c, !PT ;  /* 0x0000000302027212 */ /* 0x000fe200078e3cff */
[----:B------:R-:W-:Y:S01]  /*6eb0*/  UIADD3 UR32, UR18, 0x10100, URZ ;  /* 0x0001010012207890 */ /* 0x000fe2000fffe03f */
[----:B------:R0:W-:Y:S01]  /*6ec0*/  UTMALDG.3D.MULTICAST [UR8], [UR30], UR46, desc[UR4] ;  /* 0x000004081e0073b4 */ /* 0x0001e2000801182e */
[----:B------:R-:W-:-:S02]  /*6ed0*/  UIADD3 UR24, UR18, 0x14100, URZ ;  /* 0x0001410012187890 */ /* 0x000fc4000fffe03f */
[----:B------:R-:W-:Y:S01]  /*6ee0*/  UIADD3 UR16, UR18, 0x18100, URZ ;  /* 0x0001810012107890 */ /* 0x000fe2000fffe03f */
[----:B------:R-:W-:Y:S01]  /*6ef0*/  UMOV UR59, UR11 ;  /* 0x0000000b003b7c82 */ /* 0x000fe20008000000 */
[----:B------:R-:W-:Y:S01]  /*6f00*/  UMOV UR60, UR12 ;  /* 0x0000000c003c7c82 */ /* 0x000fe20008000000 */
[----:B------:R-:W-:Y:S01]  /*6f10*/  UMOV UR49, UR9 ;  /* 0x0000000900317c82 */ /* 0x000fe20008000000 */
[----:B------:R-:W-:Y:S01]  /*6f20*/  UMOV UR51, UR11 ;  /* 0x0000000b00337c82 */ /* 0x000fe20008000000 */
[----:B------:R-:W-:Y:S01]  /*6f30*/  UMOV UR52, UR12 ;  /* 0x0000000c00347c82 */ /* 0x000fe20008000000 */
[----:B------:R-:W-:Y:S01]  /*6f40*/  UMOV UR41, UR9 ;  /* 0x0000000900297c82 */ /* 0x000fe20008000000 */
[----:B------:R-:W-:Y:S01]  /*6f50*/  UMOV UR44, UR12 ;  /* 0x0000000c002c7c82 */ /* 0x000fe20008000000 */
[----:B------:R-:W-:Y:S01]  /*6f60*/  UMOV UR43, UR11 ;  /* 0x0000000b002b7c82 */ /* 0x000fe20008000000 */
[----:B------:R1:W-:Y:S01]  /*6f70*/  UTMALDG.3D.MULTICAST [UR56], [UR30], UR46, desc[UR4] ;  /* 0x000004381e0073b4 */ /* 0x0003e2000801182e */
        /* <DEDUP_REMOVED lines=11> */
[----:B0-----:R-:W-:Y:S01]  /*7030*/  UIADD3 UR8, UR18, 0x1c100, URZ ;  /* 0x0001c10012087890 */ /* 0x001fe2000fffe03f */
[----:B------:R-:W-:Y:S01]  /*7040*/  UMOV UR11, UR35 ;  /* 0x00000023000b7c82 */ /* 0x000fe20008000000 */
[----:B------:R1:W-:Y:S01]  /*7050*/  UTMALDG.3D.MULTICAST [UR40], [UR30], UR46, desc[UR4] ;  /* 0x000004281e0073b4 */ /* 0x0003e2000801182e */
[----:B------:R-:W-:Y:S01]  /*7060*/  UMOV UR18, UR50 ;  /* 0x0000003200127c82 */ /* 0x000fe20008000000 */
[----:B------:R-:W-:Y:S01]  /*7070*/  UMOV UR10, UR42 ;  /* 0x0000002a000a7c82 */ /* 0x000fe20008000000 */
[----:B------:R1:W-:Y:S01]  /*7080*/  UTMALDG.3D [UR32], [UR6], desc[UR4] ;  /* 0x00000420060075b4 */ /* 0x0003e20008011000 */
[----:B------:R1:W-:Y:S01]  /*7090*/  UTMALDG.3D [UR24], [UR6], desc[UR4] ;  /* 0x00000418060075b4 */ /* 0x0003e20008011000 */
[----:B------:R1:W-:Y:S02]  /*70a0*/  UTMALDG.3D [UR16], [UR6], desc[UR4] ;  /* 0x00000410060075b4 */ /* 0x0003e40008011000 */
[----:B------:R1:W-:Y:S02]  /*70b0*/  UTMALDG.3D [UR8], [UR6], desc[UR4] ;  /* 0x00000408060075b4 */ /* 0x0003e40008011000 */
[----:B-1----:R-:W-:Y:S05]  /*70c0*/  @P2 BRA `(.L_x_173) ;  /* 0xfffffff800ac2947 */ /* 0x002fea000383ffff */
.L_x_169:
[----:B------:R-:W-:Y:S05]  /*70d0*/  BSYNC B1 ;  /* 0x0000000000017941 */ /* 0x000fea0003800000 */
.L_x_168:
[----:B------:R-:W-:Y:S01]  /*70e0*/  LOP3.LUT P4, RZ, R10, 0xff, RZ, 0xc0, !PT ;  /* 0x000000ff0aff7812 */ /* 0x000fe2000788c0ff */
[----:B------:R-:W-:Y:S01]  /*70f0*/  VIADD R0, R0, UR38 ;  /* 0x0000002600007c36 */ /* 0x000fe20008000000 */
[----:B------:R-:W-:Y:S01]  /*7100*/  ULDC.64 UR4, c[0x0][0x650] ;  /* 0x0001940000047ab9 */ /* 0x000fe20000000a00 */
[----:B------:R-:W-:Y:S01]  /*7110*/  IMAD.U32 R3, RZ, RZ, UR38 ;  /* 0x00000026ff037e24 */ /* 0x000fe2000f8e00ff */
[----:B------:R-:W-:Y:S01]  /*7120*/  BSSY B1, `(.L_x_174) ;  /* 0x000006f000017945 */ /* 0x000fe20003800000 */
[----:B------:R-:W-:Y:S01]  /*7130*/  IMAD.MOV.U32 R18, RZ, RZ, -0x1 ;  /* 0xffffffffff127424 */ /* 0x000fe200078e00ff */
[----:B------:R-:W-:Y:S01]  /*7140*/  SHF.R.U32.HI R2, RZ, 0x1, R0 ;  /* 0x00000001ff027819 */ /* 0x000fe20000011600 */
[----:B------:R-:W-:Y:S01]  /*7150*/  IMAD.MOV.U32 R19, RZ, RZ, -0x1 ;  /* 0xffffffffff137424 */ /* 0x000fe200078e00ff */
[----:B------:R-:W-:Y:S02]  /*7160*/  ISETP.GT.U32.AND P1, PT, R0, 0x1, PT ;  /* 0x000000010000780c */ /* 0x000fe40003f24070 */
[----:B------:R-:W-:-:S02]  /*7170*/  LOP3.LUT R2, R2, 0x1, RZ, 0xc0, !PT ;  /* 0x0000000102027812 */ /* 0x000fc400078ec0ff */
[C---:B------:R-:W-:Y:S01]  /*7180*/  ISETP.LT.U32.AND P1, PT, R3.reuse, 0x2, P1 ;  /* 0x000000020300780c */ /* 0x040fe20000f21070 */
[----:B------:R-:W0:Y:S01]  /*7190*/  @P4 S2R R9, SR_CgaCtaId ;  /* 0x0000000000094919 */ /* 0x000e220000008800 */
[----:B------:R-:W-:Y:S02]  /*71a0*/  @P4 MOV R4, 0x400 ;  /* 0x0000040000044802 */ /* 0x000fe40000000f00 */
[----:B------:R-:W-:Y:S02]  /*71b0*/  ISETP.NE.U32.AND P2, PT, R2, 0x1, PT ;  /* 0x000000010200780c */ /* 0x000fe40003f45070 */
[----:B------:R-:W-:Y:S02]  /*71c0*/  LOP3.LUT R0, R0, 0x1, RZ, 0xc0, !PT ;  /* 0x0000000100007812 */ /* 0x000fe400078ec0ff */
[----:B------:R-:W-:Y:S02]  /*71d0*/  ISETP.GT.U32.AND P2, PT, R3, 0x1, !P2 ;  /* 0x000000010300780c */ /* 0x000fe40005744070 */
[----:B------:R-:W-:-:S02]  /*71e0*/  SEL R3, RZ, 0x1, !P1 ;  /* 0x00000001ff037807 */ /* 0x000fc40004800000 */
[----:B------:R-:W-:Y:S02]  /*71f0*/  SEL R2, RZ, 0x1, !P2 ;  /* 0x00000001ff027807 */ /* 0x000fe40005000000 */
[----:B------:R-:W-:Y:S02]  /*7200*/  PRMT R10, RZ, 0x7610, R10 ;  /* 0x00007610ff0a7816 */ /* 0x000fe4000000000a */
[--C-:B------:R-:W-:Y:S01]  /*7210*/  LOP3.LUT R8, R2, R8, R3.reuse, 0x96, !PT ;  /* 0x0000000802087212 */ /* 0x100fe200078e9603 */
[----:B------:R-:W-:Y:S01]  /*7220*/  IMAD.MOV.U32 R2, RZ, RZ, -0x1 ;  /* 0xffffffffff027424 */ /* 0x000fe200078e00ff */
[----:B------:R-:W-:Y:S02]  /*7230*/  PRMT R3, RZ, 0x7610, R3 ;  /* 0x00007610ff037816 */ /* 0x000fe40000000003 */
[----:B0-----:R-:W-:-:S04]  /*7240*/  @P4 LEA R4, R9, R4, 0x18 ;  /* 0x0000000409044211 */ /* 0x001fc800078ec0ff */
[----:B------:R0:W-:Y:S01]  /*7250*/  @P4 SYNCS.ARRIVE.TRANS64.A1T0 RZ, [R4+URZ+0x58], RZ ;  /* 0x000058ff04ff49a7 */ /* 0x0001e2000810003f */
[----:B------:R-:W-:-:S04]  /*7260*/  IADD3 R16, P4, R16, UR54, RZ ;  /* 0x0000003610107c10 */ /* 0x000fc8000ff9e0ff */
[----:B------:R-:W-:Y:S02]  /*7270*/  IADD3.X R17, R17, UR37, RZ, P4, !PT ;  /* 0x0000002511117c10 */ /* 0x000fe4000a7fe4ff */
        /* <DEDUP_REMOVED lines=8> */
[----:B------:R-:W-:Y:S01]  /*7300*/  ULDC UR10, c[0x0][0x154] ;  /* 0x00005500000a7ab9 */ /* 0x000fe20000000800 */
[----:B------:R-:W-:Y:S01]  /*7310*/  IMAD.MOV.U32 R2, RZ, RZ, R16 ;  /* 0x000000ffff027224 */ /* 0x000fe200078e0010 */
[----:B------:R-:W-:Y:S01]  /*7320*/  ISETP.NE.AND.EX P1, PT, RZ, UR7, PT, P1 ;  /* 0x00000007ff007c0c */ /* 0x000fe2000bf25310 */
[----:B------:R-:W1:Y:S01]  /*7330*/  S2UR UR9, SR_CTAID.Y ;  /* 0x00000000000979c3 */ /* 0x000e620000002600 */
[----:B0-----:R-:W-:-:S05]  /*7340*/  I2FP.F32.U32 R3, UR4 ;  /* 0x0000000400037c45 */ /* 0x001fca0008201000 */
[----:B------:R-:W-:Y:S01]  /*7350*/  FMUL R12, R3, UR5 ;  /* 0x00000005030c7c20 */ /* 0x000fe20008400000 */
[----:B------:R-:W-:-:S05]  /*7360*/  IMAD.MOV.U32 R3, RZ, RZ, R17 ;  /* 0x000000ffff037224 */ /* 0x000fca00078e0011 */
[----:B------:R-:W-:Y:S05]  /*7370*/  @!P1 BRA `(.L_x_176) ;  /* 0x0000000000289947 */ /* 0x000fea0003800000 */
[----:B------:R-:W-:Y:S02]  /*7380*/  ULDC UR5, c[0x0][0x634] ;  /* 0x00018d0000057ab9 */ /* 0x000fe40000000800 */
[----:B------:R-:W-:-:S05]  /*7390*/  IADD3 R7, P1, R16, UR5, RZ ;  /* 0x0000000510077c10 */ /* 0x000fca000ff3e0ff */
[----:B------:R-:W-:-:S04]  /*73a0*/  IMAD.X R11, RZ, RZ, R17, P1 ;  /* 0x000000ffff0b7224 */ /* 0x000fc800008e0611 */
[----:B------:R-:W-:-:S04]  /*73b0*/  IMAD.WIDE.U32 R4, R11, UR6, RZ ;  /* 0x000000060b047c25 */ /* 0x000fc8000f8e00ff */
[----:B------:R-:W-:-:S04]  /*73c0*/  IMAD.WIDE.U32 R4, P1, R7, UR7, R4 ;  /* 0x0000000707047c25 */ /* 0x000fc8000f820004 */
[----:B------:R-:W-:-:S04]  /*73d0*/  IMAD.WIDE.U32 R6, R7, UR6, RZ ;  /* 0x0000000607067c25 */ /* 0x000fc8000f8e00ff */
[----:B------:R-:W-:Y:S01]  /*73e0*/  IMAD.X R3, RZ, RZ, RZ, P1 ;  /* 0x000000ffff037224 */ /* 0x000fe200008e06ff */
[----:B------:R-:W-:Y:S01]  /*73f0*/  IADD3 RZ, P1, R7, R4, RZ ;  /* 0x0000000407ff7210 */ /* 0x000fe20007f3e0ff */
[----:B------:R-:W-:-:S04]  /*7400*/  IMAD.MOV.U32 R2, RZ, RZ, R5 ;  /* 0x000000ffff027224 */ /* 0x000fc800078e0005 */
[----:B------:R-:W-:-:S08]  /*7410*/  IMAD.WIDE.U32.X R2, R11, UR7, R2, P1 ;  /* 0x000000070b027c25 */ /* 0x000fd000088e0402 */
.L_x_176:
[--C-:B------:R-:W-:Y:S01]  /*7420*/  SHF.R.U64 R19, R2, UR8, R3.reuse ;  /* 0x0000000802137c19 */ /* 0x100fe20008001203 */
[----:B------:R-:W0:Y:S01]  /*7430*/  F2I.U32.TRUNC.NTZ R12, R12 ;  /* 0x0000000c000c7305 */ /* 0x000e22000020f000 */
[----:B------:R-:W-:Y:S01]  /*7440*/  SHF.R.U32.HI R2, RZ, UR8, R3 ;  /* 0x00000008ff027c19 */ /* 0x000fe20008011603 */
[----:B------:R-:W-:Y:S01]  /*7450*/  ULDC.64 UR6, c[0x0][0x620] ;  /* 0x0001880000067ab9 */ /* 0x000fe20000000a00 */
[----:B------:R-:W-:Y:S01]  /*7460*/  IADD3 R5, P1, RZ, -R19, RZ ;  /* 0x80000013ff057210 */ /* 0x000fe20007f3e0ff */
[----:B------:R-:W3:Y:S01]  /*7470*/  LDC R11, c[0x0][0x610] ;  /* 0x00018400ff0b7b82 */ /* 0x000ee20000000800 */
[----:B-1----:R-:W-:Y:S01]  /*7480*/  I2FP.F32.U32 R4, UR9 ;  /* 0x0000000900047c45 */ /* 0x002fe20008201000 */
[----:B------:R-:W-:Y:S01]  /*7490*/  ULDC UR8, c[0x0][0x658] ;  /* 0x0001960000087ab9 */ /* 0x000fe20000000800 */
[----:B------:R-:W-:Y:S01]  /*74a0*/  ULDC UR12, c[0x0][0x648] ;  /* 0x00019200000c7ab9 */ /* 0x000fe20000000800 */
[----:B------:R-:W-:Y:S02]  /*74b0*/  IMAD.X R2, RZ, RZ, ~R2, P1 ;  /* 0x000000ffff027224 */ /* 0x000fe400008e0e02 */
[----:B------:R-:W-:Y:S01]  /*74c0*/  FMUL R6, R4, UR10 ;  /* 0x0000000a04067c20 */ /* 0x000fe20008400000 */
[----:B------:R-:W-:Y:S01]  /*74d0*/  ULDC.64 UR10, c[0x0][0x640] ;  /* 0x00019000000a7ab9 */ /* 0x000fe20000000a00 */
[----:B------:R-:W-:Y:S01]  /*74e0*/  IMAD R4, R2, UR6, RZ ;  /* 0x0000000602047c24 */ /* 0x000fe2000f8e02ff */
[----:B------:R-:W-:Y:S01]  /*74f0*/  ISETP.NE.U32.AND P1, PT, RZ, UR10, PT ;  /* 0x0000000aff007c0c */ /* 0x000fe2000bf25070 */
[C---:B------:R-:W-:Y:S01]  /*7500*/  IMAD.WIDE.U32 R2, R5.reuse, UR6, R16 ;  /* 0x0000000605027c25 */ /* 0x040fe2000f8e0010 */
[----:B0-----:R-:W-:Y:S01]  /*7510*/  R2UR UR5, R12 ;  /* 0x000000000c0572ca */ /* 0x001fe200000e0000 */
[----:B------:R-:W0:Y:S01]  /*7520*/  F2I.U32.TRUNC.NTZ R6, R6 ;  /* 0x0000000600067305 */ /* 0x000e22000020f000 */
[----:B------:R-:W-:Y:S01]  /*7530*/  ULDC UR6, c[0x0][0x618] ;  /* 0x0001860000067ab9 */ /* 0x000fe20000000800 */
[----:B------:R-:W-:Y:S01]  /*7540*/  IMAD R5, R5, UR7, R4 ;  /* 0x0000000705057c24 */ /* 0x000fe2000f8e0204 */
[----:B------:R-:W-:-:S03]  /*7550*/  ISETP.NE.AND.EX P1, PT, RZ, UR11, PT, P1 ;  /* 0x0000000bff007c0c */ /* 0x000fc6000bf25310 */
[----:B------:R-:W-:-:S05]  /*7560*/  IMAD.IADD R3, R3, 0x1, R5 ;  /* 0x0000000103037824 */ /* 0x000fca00078e0205 */
[--C-:B------:R-:W-:Y:S02]  /*7570*/  SHF.R.U64 R12, R2, UR6, R3.reuse ;  /* 0x00000006020c7c19 */ /* 0x100fe40008001203 */
[----:B------:R-:W-:Y:S01]  /*7580*/  SHF.R.U32.HI R3, RZ, UR6, R3 ;  /* 0x00000006ff037c19 */ /* 0x000fe20008011603 */
[----:B------:R-:W-:Y:S01]  /*7590*/  ULDC UR6, c[0x0][0x608] ;  /* 0x0001820000067ab9 */ /* 0x000fe20000000800 */
[----:B0-----:R-:W-:Y:S02]  /*75a0*/  R2UR UR7, R6 ;  /* 0x00000000060772ca */ /* 0x001fe400000e0000 */
[--C-:B------:R-:W-:Y:S02]  /*75b0*/  SHF.R.U64 R14, R12, UR6, R3.reuse ;  /* 0x000000060c0e7c19 */ /* 0x100fe40008001203 */
[----:B------:R-:W-:Y:S01]  /*75c0*/  SHF.R.U32.HI R3, RZ, UR6, R3 ;  /* 0x00000006ff037c19 */ /* 0x000fe20008011603 */
[----:B------:R-:W-:-:S03]  /*75d0*/  UIADD3 UR6, -UR5, URZ, URZ ;  /* 0x0000003f05067290 */ /* 0x000fc6000fffe13f */
[--C-:B------:R-:W-:Y:S01]  /*75e0*/  SHF.R.U64 R18, R14, UR8, R3.reuse ;  /* 0x000000080e127c19 */ /* 0x100fe20008001203 */
[----:B------:R-:W-:Y:S01]  /*75f0*/  ULDC UR5, c[0x0][0x144] ;  /* 0x0000510000057ab9 */ /* 0x000fe20000000800 */
[----:B------:R-:W-:-:S03]  /*7600*/  SHF.R.U32.HI R3, RZ, UR8, R3 ;  /* 0x00000008ff037c19 */ /* 0x000fc60008011603 */
[----:B------:R-:W-:Y:S01]  /*7610*/  IMAD.MOV.U32 R2, RZ, RZ, R18 ;  /* 0x000000ffff027224 */ /* 0x000fe200078e0012 */
[----:B------:R-:W-:Y:S06]  /*7620*/  @!P1 BRA `(.L_x_177) ;  /* 0x0000000000289947 */ /* 0x000fec0003800000 */
        /* <DEDUP_REMOVED lines=10> */
.L_x_177:
[----:B------:R-:W-:Y:S01]  /*76d0*/  UISETP.NE.AND UP0, UPT, UR45, URZ, UPT ;  /* 0x0000003f2d00728c */ /* 0x000fe2000bf05270 */
[----:B------:R-:W-:Y:S01]  /*76e0*/  SHF.R.U64 R3, R2, UR12, R3 ;  /* 0x0000000c02037c19 */ /* 0x000fe20008001203 */
[----:B------:R-:W-:Y:S01]  /*76f0*/  UIADD3 UR7, -UR7, URZ, URZ ;  /* 0x0000003f07077290 */ /* 0x000fe2000fffe13f */
[----:B------:R-:W-:Y:S01]  /*7700*/  LOP3.LUT R2, R14, UR22, RZ, 0xc0, !PT ;  /* 0x000000160e027c12 */ /* 0x000fe2000f8ec0ff */
[----:B------:R-:W-:Y:S02]  /*7710*/  UIMAD UR4, UR5, UR6, UR4 ;  /* 0x00000006050472a4 */ /* 0x000fe4000f8e0204 */
[----:B------:R-:W-:Y:S01]  /*7720*/  IMAD.MOV R5, RZ, RZ, -R3 ;  /* 0x000000ffff057224 */ /* 0x000fe200078e0a03 */
[----:B------:R-:W-:Y:S01]  /*7730*/  ULDC UR5, c[0x0][0x148] ;  /* 0x0000520000057ab9 */ /* 0x000fe20000000800 */
[----:B------:R-:W-:Y:S01]  /*7740*/  IMAD R4, R3, UR21, R2 ;  /* 0x0000001503047c24 */ /* 0x000fe2000f8e0202 */
[----:B------:R-:W-:Y:S02]  /*7750*/  LOP3.LUT R3, R12, UR13, RZ, 0xc0, !PT ;  /* 0x0000000d0c037c12 */ /* 0x000fe4000f8ec0ff */
[----:B------:R-:W-:Y:S01]  /*7760*/  @UP0 UIMAD UR4, UR5, UR7, UR9 ;  /* 0x00000007050402a4 */ /* 0x000fe2000f8e0209 */
[----:B------:R-:W-:-:S02]  /*7770*/  PLOP3.LUT P1, PT, PT, PT, UP0, 0x80, 0x0 ;  /* 0x000000000000781c */ /* 0x000fc40003f2f008 */
[----:B------:R-:W-:Y:S02]  /*7780*/  ULDC UR5, c[0x0][0x638] ;  /* 0x00018e0000057ab9 */ /* 0x000fe40000000800 */
[----:B------:R-:W-:Y:S02]  /*7790*/  IMAD R2, R5, UR5, R18 ;  /* 0x0000000505027c24 */ /* 0x000fe4000f8e0212 */
[----:B---3--:R-:W-:Y:S01]  /*77a0*/  IMAD R11, R4, R11, UR4 ;  /* 0x00000004040b7e24 */ /* 0x008fe2000f8e020b */
[----:B------:R-:W-:Y:S01]  /*77b0*/  ULDC UR4, c[0x0][0x600] ;  /* 0x0001800000047ab9 */ /* 0x000fe20000000800 */
[----:B------:R-:W-:Y:S02]  /*77c0*/  IMAD.MOV.U32 R4, RZ, RZ, 0x1 ;  /* 0x00000001ff047424 */ /* 0x000fe400078e00ff */
[----:B------:R-:W-:-:S03]  /*77d0*/  IMAD R18, R2, UR4, R3 ;  /* 0x0000000402127c24 */ /* 0x000fc6000f8e0203 */
[----:B------:R-:W-:Y:S02]  /*77e0*/  PRMT R3, R4, 0x7610, R3 ;  /* 0x0000761004037816 */ /* 0x000fe40000000003 */
[----:B------:R-:W-:Y:S02]  /*77f0*/  SEL R2, R18, R11, !P1 ;  /* 0x0000000b12027207 */ /* 0x000fe40004800000 */
[----:B------:R-:W-:-:S07]  /*7800*/  SEL R18, R11, R18, !P1 ;  /* 0x000000120b127207 */ /* 0x000fce0004800000 */
.L_x_175:
[----:B------:R-:W-:Y:S05]  /*7810*/  BSYNC B1 ;  /* 0x0000000000017941 */ /* 0x000fea0003800000 */
.L_x_174:
[----:B------:R-:W-:-:S13]  /*7820*/  LOP3.LUT P1, RZ, R3, 0xff, RZ, 0xc0, !PT ;  /* 0x000000ff03ff7812 */ /* 0x000fda000782c0ff */
[----:B------:R-:W-:Y:S05]  /*7830*/  @P1 BRA `(.L_x_178) ;  /* 0xfffffff000981947 */ /* 0x000fea000383ffff */
[----:B------:R-:W-:Y:S05]  /*7840*/  BSYNC B0 ;  /* 0x0000000000007941 */ /* 0x000fea0003800000 */
.L_x_166:
[----:B------:R-:W-:-:S03]  /*7850*/  UMOV UR4, 0xffffffff ;  /* 0xffffffff00047882 */ /* 0x000fc60000000000 */
[----:B------:R-:W-:Y:S05]  /*7860*/  BRA.DIV UR4, `(.L_x_179) ;  /* 0x0000000204fc7947 */ /* 0x000fea000b800000 */
[----:B------:R-:W-:-:S13]  /*7870*/  ELECT P6, URZ, PT ;  /* 0x00000000003f782f */ /* 0x000fda00038c0000 */
.L_x_193:
[----:B------:R-:W-:Y:S04]  /*7880*/  BSSY B0, `(.L_x_180) ;  /* 0x000001a000007945 */ /* 0x000fe80003800000 */
[----:B------:R-:W-:Y:S05]  /*7890*/  @!P6 BRA `(.L_x_181) ;  /* 0x000000000060e947 */ /* 0x000fea0003800000 */
[----:B------:R-:W-:-:S04]  /*78a0*/  ULOP3.LUT UR4, UR39, 0x2, URZ, 0xfc, !UPT ;  /* 0x0000000227047892 */ /* 0x000fc8000f8efc3f */
[----:B------:R-:W-:-:S06]  /*78b0*/  UISETP.NE.AND UP0, UPT, UR4, 0x3, UPT ;  /* 0x000000030400788c */ /* 0x000fcc000bf05270 */
[----:B------:R-:W-:-:S13]  /*78c0*/  PLOP3.LUT P0, PT, PT, PT, UP0, 0x80, 0x0 ;  /* 0x000000000000781c */ /* 0x000fda0003f0f008 */
[----:B------:R-:W-:Y:S05]  /*78d0*/  @!P0 BRA `(.L_x_182) ;  /* 0x0000000000048947 */ /* 0x000fea0003800000 */
[----:B------:R-:W-:Y:S01]  /*78e0*/  BPT.TRAP 0x1 ;  /* 0x000000040000795c */ /* 0x000fe20000300000 */
.L_x_182:
[----:B------:R-:W0:Y:S01]  /*78f0*/  S2R R3, SR_CgaCtaId ;  /* 0x0000000000037919 */ /* 0x000e220000008800 */
[----:B------:R-:W-:-:S04]  /*7900*/  MOV R2, 0x400 ;  /* 0x0000040000027802 */ /* 0x000fc80000000f00 */
[----:B0-----:R-:W-:Y:S02]  /*7910*/  LEA R3, R3, R2, 0x18 ;  /* 0x0000000203037211 */ /* 0x001fe400078ec0ff */
[----:B------:R-:W-:-:S03]  /*7920*/  SHF.L.U32 R2, R8, 0x1f, RZ ;  /* 0x0000001f08027819 */ /* 0x000fc600000006ff */
[----:B------:R-:W-:-:S04]  /*7930*/  VIADD R3, R3, 0x10 ;  /* 0x0000001003037836 */ /* 0x000fc80000000000 */
[C---:B------:R-:W-:Y:S02]  /*7940*/  IMAD R7, R0.reuse, 0x8, R3 ;  /* 0x0000000800077824 */ /* 0x040fe400078e0203 */
[----:B------:R-:W-:Y:S02]  /*7950*/  VIADD R0, R0, 0x1 ;  /* 0x0000000100007836 */ /* 0x000fe40000000000 */
[----:B------:R-:W0:Y:S03]  /*7960*/  SYNCS.PHASECHK.TRANS64.TRYWAIT P0, [R7+URZ], R2 ;  /* 0x00000002070075a7 */ /* 0x000e26000800017f */
[----:B------:R-:W-:-:S04]  /*7970*/  ISETP.NE.AND P1, PT, R0, 0x2, PT ;  /* 0x000000020000780c */ /* 0x000fc80003f25270 */
[----:B------:R-:W-:Y:S02]  /*7980*/  SEL R5, RZ, 0x1, P1 ;  /* 0x00000001ff057807 */ /* 0x000fe40000800000 */
[----:B------:R-:W-:Y:S02]  /*7990*/  SEL R0, R0, RZ, P1 ;  /* 0x000000ff00007207 */ /* 0x000fe40000800000 */
[----:B------:R-:W-:Y:S01]  /*79a0*/  LOP3.LUT R5, R8, R5, RZ, 0x3c, !PT ;  /* 0x0000000508057212 */ /* 0x000fe200078e3cff */
[----:B0-----:R-:W-:Y:S06]  /*79b0*/  @!P0 BRA `(.L_x_183) ;  /* 0x0000000000c88947 */ /* 0x001fec0003800000 */
.L_x_194:
[----:B------:R-:W-:Y:S01]  /*79c0*/  IMAD R3, R0, 0x8, R3 ;  /* 0x0000000800037824 */ /* 0x000fe200078e0203 */
[----:B------:R-:W-:-:S07]  /*79d0*/  SHF.L.U32 R0, R5, 0x1f, RZ ;  /* 0x0000001f05007819 */ /* 0x000fce00000006ff */
.L_x_184:
[----:B-1----:R1:W3:Y:S02]  /*79e0*/  SYNCS.PHASECHK.TRANS64.TRYWAIT P0, [R3+URZ], R0 ;  /* 0x00000000030075a7 */ /* 0x0022e4000800017f */
[----:B---3--:R-:W-:Y:S05]  /*79f0*/  @!P0 NANOSLEEP.SYNCS 0x989680 ;  /* 0x009896800000895d */ /* 0x008fea0003900000 */
[----:B------:R-:W3:Y:S02]  /*7a00*/  @!P0 SYNCS.PHASECHK.TRANS64 P0, [R3+URZ], R0 ;  /* 0x00000000030085a7 */ /* 0x000ee4000800007f */
[----:B---3--:R-:W-:Y:S05]  /*7a10*/  @!P0 BRA `(.L_x_184) ;  /* 0xfffffffc00f08947 */ /* 0x008fea000383ffff */
.L_x_181:
[----:B------:R-:W-:Y:S05]  /*7a20*/  BSYNC B0 ;  /* 0x0000000000007941 */ /* 0x000fea0003800000 */
.L_x_180:
[----:B------:R-:W-:Y:S05]  /*7a30*/  EXIT ;  /* 0x000000000000794d */ /* 0x000fea0003800000 */
.L_x_18:
[----:B0-----:R0:W1:Y:S02]  /*7a40*/  SYNCS.PHASECHK.TRANS64.TRYWAIT P0, [R96+URZ+-0x8], R3 ;  /* 0xfffff803600075a7 */ /* 0x001064000800017f */
[----:B-1----:R-:W-:Y:S05]  /*7a50*/  @!P0 NANOSLEEP.SYNCS 0x989680 ;  /* 0x009896800000895d */ /* 0x002fea0003900000 */
[----:B------:R-:W1:Y:S02]  /*7a60*/  @!P0 SYNCS.PHASECHK.TRANS64 P0, [R96+URZ+-0x8], R3 ;  /* 0xfffff803600085a7 */ /* 0x000e64000800007f */
[----:B-1----:R-:W-:Y:S05]  /*7a70*/  @!P0 BRA `(.L_x_18) ;  /* 0xfffffffc00f08947 */ /* 0x002fea000383ffff */
[----:B------:R-:W-:Y:S05]  /*7a80*/  BRA `(.L_x_185) ;  /* 0xffffff9c00587947 */ /* 0x000fea000383ffff */
.L_x_23:
[----:B-1----:R1:W2:Y:S02]  /*7a90*/  SYNCS.PHASECHK.TRANS64.TRYWAIT P1, [R3+URZ], R0 ;  /* 0x00000000030075a7 */ /* 0x0022a4000802017f */
[----:B--2---:R-:W-:Y:S05]  /*7aa0*/  @!P1 NANOSLEEP.SYNCS 0x989680 ;  /* 0x009896800000995d */ /* 0x004fea0003900000 */
[----:B------:R-:W2:Y:S02]  /*7ab0*/  @!P1 SYNCS.PHASECHK.TRANS64 P1, [R3+URZ], R0 ;  /* 0x00000000030095a7 */ /* 0x000ea4000802007f */
[----:B--2---:R-:W-:Y:S05]  /*7ac0*/  @!P1 BRA `(.L_x_23) ;  /* 0xfffffffc00f09947 */ /* 0x004fea000383ffff */
[----:B------:R-:W-:Y:S05]  /*7ad0*/  BRA `(.L_x_22) ;  /* 0xffffff9c00d07947 */ /* 0x000fea000383ffff */
.L_x_28:
[----:B-1----:R-:W-:-:S04]  /*7ae0*/  IMAD.U32 R5, RZ, RZ, UR4 ;  /* 0x00000004ff057e24 */ /* 0x002fc8000f8e00ff */
[----:B------:R1:W2:Y:S03]  /*7af0*/  SYNCS.PHASECHK.TRANS64.TRYWAIT P1, [R5+URZ], R4 ;  /* 0x00000004050075a7 */ /* 0x0002a6000802017f */
[----:B--2---:R-:W-:Y:S05]  /*7b00*/  @!P1 NANOSLEEP.SYNCS 0x989680 ;  /* 0x009896800000995d */ /* 0x004fea0003900000 */
[----:B------:R-:W2:Y:S02]  /*7b10*/  @!P1 SYNCS.PHASECHK.TRANS64 P1, [R5+URZ], R4 ;  /* 0x00000004050095a7 */ /* 0x000ea4000802007f */
[----:B--2---:R-:W-:Y:S05]  /*7b20*/  @!P1 BRA `(.L_x_28) ;  /* 0xfffffffc00ec9947 */ /* 0x004fea000383ffff */
[----:B------:R-:W-:Y:S05]  /*7b30*/  BRA `(.L_x_27) ;  /* 0xffffffa400f07947 */ /* 0x000fea000383ffff */
.L_x_34:
[----:B0-----:R0:W1:Y:S02]  /*7b40*/  SYNCS.PHASECHK.TRANS64.TRYWAIT P0, [R96+URZ+0x8], R3 ;  /* 0x00000803600075a7 */ /* 0x001064000800017f */
[----:B-1----:R-:W-:Y:S05]  /*7b50*/  @!P0 NANOSLEEP.SYNCS 0x989680 ;  /* 0x009896800000895d */ /* 0x002fea0003900000 */
[----:B------:R-:W1:Y:S02]  /*7b60*/  @!P0 SYNCS.PHASECHK.TRANS64 P0, [R96+URZ+0x8], R3 ;  /* 0x00000803600085a7 */ /* 0x000e64000800007f */
[----:B-1----:R-:W-:Y:S05]  /*7b70*/  @!P0 BRA `(.L_x_34) ;  /* 0xfffffffc00f08947 */ /* 0x002fea000383ffff */
[----:B------:R-:W-:Y:S05]  /*7b80*/  BRA `(.L_x_186) ;  /* 0xffffffb0005c7947 */ /* 0x000fea000383ffff */
.L_x_167:
[----:B------:R-:W-:Y:S01]  /*7b90*/  BSSY B1, `(.L_x_187) ;  /* 0x0000006000017945 */ /* 0x000fe20003800000 */
[----:B------:R-:W-:-:S07]  /*7ba0*/  IMAD.MOV.U32 R15, RZ, RZ, -0x1 ;  /* 0xffffffffff0f7424 */ /* 0x000fce00078e00ff */
[----:B--2---:R-:W-:Y:S05]  /*7bb0*/  WARPSYNC.COLLECTIVE R15, `(.L_x_188) ;  /* 0x000000000f0c7348 */ /* 0x004fea0003c00000 */
[----:B------:R-:W-:Y:S02]  /*7bc0*/  ELECT P6, UR62, PT ;  /* 0x00000000003e782f */ /* 0x000fe400038c0000 */
[----:B------:R-:W-:Y:S01]  /*7bd0*/  MOV R14, UR62 ;  /* 0x0000003e000e7c02 */ /* 0x000fe20008000f00 */
[----:B--2---:R-:W-:Y:S10]  /*7be0*/  ENDCOLLECTIVE ;  /* 0x000000000000791b */ /* 0x004ff40003800000 */
.L_x_188:
[----:B------:R-:W-:Y:S05]  /*7bf0*/  BSYNC B1 ;  /* 0x0000000000017941 */ /* 0x000fea0003800000 */
.L_x_187:
[----:B------:R-:W-:Y:S05]  /*7c00*/  BRA `(.L_x_189) ;  /* 0xffffffec00b07947 */ /* 0x000fea000383ffff */
.L_x_170:
[----:B0-----:R0:W1:Y:S02]  /*7c10*/  SYNCS.PHASECHK.TRANS64.TRYWAIT P1, [R12+URZ+0x10], R3 ;  /* 0x000010030c0075a7 */ /* 0x001064000802017f */
[----:B-1----:R-:W-:Y:S05]  /*7c20*/  @!P1 NANOSLEEP.SYNCS 0x989680 ;  /* 0x009896800000995d */ /* 0x002fea0003900000 */
[----:B------:R-:W1:Y:S02]  /*7c30*/  @!P1 SYNCS.PHASECHK.TRANS64 P1, [R12+URZ+0x10], R3 ;  /* 0x000010030c0095a7 */ /* 0x000e64000802007f */
[----:B-1----:R-:W-:Y:S05]  /*7c40*/  @!P1 BRA `(.L_x_170) ;  /* 0xfffffffc00f09947 */ /* 0x002fea000383ffff */
[----:B------:R-:W-:Y:S05]  /*7c50*/  BRA `(.L_x_190) ;  /* 0xffffffec00ec7947 */ /* 0x000fea000383ffff */
.L_x_179:
[----:B------:R-:W-:Y:S01]  /*7c60*/  BSSY B0, `(.L_x_191) ;  /* 0x0000006000007945 */ /* 0x000fe20003800000 */
[----:B------:R-:W-:-:S07]  /*7c70*/  IMAD.MOV.U32 R15, RZ, RZ, -0x1 ;  /* 0xffffffffff0f7424 */ /* 0x000fce00078e00ff */
[----:B--2---:R-:W-:Y:S05]  /*7c80*/  WARPSYNC.COLLECTIVE R15, `(.L_x_192) ;  /* 0x000000000f0c7348 */ /* 0x004fea0003c00000 */
[----:B------:R-:W-:Y:S02]  /*7c90*/  ELECT P6, UR62, PT ;  /* 0x00000000003e782f */ /* 0x000fe400038c0000 */
[----:B------:R-:W-:Y:S01]  /*7ca0*/  MOV R14, UR62 ;  /* 0x0000003e000e7c02 */ /* 0x000fe20008000f00 */
[----:B--2---:R-:W-:Y:S10]  /*7cb0*/  ENDCOLLECTIVE ;  /* 0x000000000000791b */ /* 0x004ff40003800000 */
.L_x_192:
[----:B------:R-:W-:Y:S05]  /*7cc0*/  BSYNC B0 ;  /* 0x0000000000007941 */ /* 0x000fea0003800000 */
.L_x_191:
[----:B------:R-:W-:Y:S05]  /*7cd0*/  BRA `(.L_x_193) ;  /* 0xfffffff800e87947 */ /* 0x000fea000383ffff */
.L_x_183:
[----:B0-----:R0:W1:Y:S02]  /*7ce0*/  SYNCS.PHASECHK.TRANS64.TRYWAIT P0, [R7+URZ], R2 ;  /* 0x00000002070075a7 */ /* 0x001064000800017f */
[----:B-1----:R-:W-:Y:S05]  /*7cf0*/  @!P0 NANOSLEEP.SYNCS 0x989680 ;  /* 0x009896800000895d */ /* 0x002fea0003900000 */
[----:B------:R-:W1:Y:S02]  /*7d00*/  @!P0 SYNCS.PHASECHK.TRANS64 P0, [R7+URZ], R2 ;  /* 0x00000002070085a7 */ /* 0x000e64000800007f */
[----:B-1----:R-:W-:Y:S05]  /*7d10*/  @!P0 BRA `(.L_x_183) ;  /* 0xfffffffc00f08947 */ /* 0x002fea000383ffff */
[----:B------:R-:W-:Y:S05]  /*7d20*/  BRA `(.L_x_194) ;  /* 0xfffffffc00247947 */ /* 0x000fea000383ffff */
.L_x_195:
[----:B------:R-:W-:-:S00]  /*7d30*/  BRA `(.L_x_195) ;  /* 0xfffffffc00fc7947 */ /* 0x000fc0000383ffff */
[----:B------:R-:W-:-:S00]  /*7d40*/  NOP ;  /* 0x0000000000007918 */ /* 0x000fc00000000000 */
        /* <DEDUP_REMOVED lines=11> */
.L_x_196:


//--------------------- .nv.global.init           --------------------------
	.section	.nv.global.init,"aw",@progbits
.nv.global.init:
	.type		$str$22,@object
	.size		$str$22,($str$23 - $str$22)
$str$22:
        /*0000*/ 	.byte	0x6b, 0x5f, 0x74, 0x69, 0x6c, 0x65, 0x5f, 0x63, 0x6f, 0x75, 0x6e, 0x74, 0x20, 0x3e, 0x3d, 0x20
        /*0010*/ 	.byte	0x31, 0x00
	.type		$str$23,@object
	.size		$str$23,(__unnamed_1 - $str$23)
$str$23:
        /*0012*/ 	.byte	0x2f, 0x74, 0x6d, 0x70, 0x2f, 0x63, 0x75, 0x74, 0x6c, 0x61, 0x73, 0x73, 0x5f, 0x73, 0x77, 0x65
        /*0022*/ 	.byte	0x65, 0x70, 0x5f, 0x73, 0x72, 0x63, 0x2f, 0x69, 0x6e, 0x63, 0x6c, 0x75, 0x64, 0x65, 0x2f, 0x63
        /*0032*/ 	.byte	0x75, 0x74, 0x6c, 0x61, 0x73, 0x73, 0x2f, 0x67, 0x65, 0x6d, 0x6d, 0x2f, 0x63, 0x6f, 0x6c, 0x6c
        /*0042*/ 	.byte	0x65, 0x63, 0x74, 0x69, 0x76, 0x65, 0x2f, 0x73, 0x6d, 0x39, 0x30, 0x5f, 0x6d, 0x6d, 0x61, 0x5f
        /*0052*/ 	.byte	0x74, 0x6d, 0x61, 0x5f, 0x67, 0x6d, 0x6d, 0x61, 0x5f, 0x73, 0x73, 0x5f, 0x77, 0x61, 0x72, 0x70
        /*0062*/ 	.byte	0x73, 0x70, 0x65, 0x63, 0x69, 0x61, 0x6c, 0x69, 0x7a, 0x65, 0x64, 0x2e, 0x68, 0x70, 0x70, 0x00
	.type		__unnamed_1,@object
	.size		__unnamed_1,(.L_0 - __unnamed_1)
__unnamed_1:
        /*0072*/ 	.byte	0x76, 0x6f, 0x69, 0x64, 0x20, 0x63, 0x75, 0x74, 0x6c, 0x61, 0x73, 0x73, 0x3a, 0x3a, 0x67, 0x65
        /* <DEDUP_REMOVED lines=175> */
        /*0b72*/ 	.byte	0x69, 0x64, 0x65, 0x6e, 0x74, 0x69, 0x74, 0x79, 0x5d, 0x00
.L_0:


//--------------------- .nv.shared._ZN7cutlass13device_kernelINS_4gemm6kernel13GemmUniversalIN4cute5tupleIJiiiiEEENS1_10collective13CollectiveMmaINS1_34MainloopSm90TmaGmmaWarpSpecializedILi2ENS5_IJNS4_1CILi1EEENSA_ILi8EEESB_EEENS1_32KernelTmaWarpSpecializedPingpongEEENS5_IJNSA_ILi64EEENSA_ILi128EEESH_EEEfNS5_IJlSB_lEEEfSJ_NS4_8TiledMMAINS4_8MMA_AtomIJNS4_4SM904GMMA30MMA_64x128x8_F32TF32TF32_SS_TNILNSN_7ScaleInE1ELSP_1EEEEEENS4_6LayoutINS5_IJSB_SB_SB_EEENS5_IJNSA_ILi0EEESU_SU_EEEEENS5_IJNS4_10UnderscoreESX_SX_EEEEENS4_23SM90_TMA_LOAD_MULTICASTENS4_14ComposedLayoutINS4_7SwizzleILi3ELi4ELi3EEENS4_18smem_ptr_flag_bitsILi32EEENSS_INS5_IJSC_NSA_ILi32EEEEEENS5_IJS16_SB_EEEEEEEvNS4_8identityENS4_13SM90_TMA_LOADES1A_vS1B_EENS_8epilogue10collective6detail29Sm90TmaWarpSpecializedAdapterINS1F_15DefaultEpilogueIfSJ_SJ_NS1E_6thread17LinearCombinationIfLi1EffLNS1J_9ScaleType4KindE0ELNS_15FloatRoundStyleE2EfEENS1_15EpilogueDefaultEEEEEvvEEEEvNT_6ParamsE --------------------------
	.section	.nv.shared._ZN7cutlass13device_kernelINS_4gemm6kernel13GemmUniversalIN4cute5tupleIJiiiiEEENS1_10collective13CollectiveMmaINS1_34MainloopSm90TmaGmmaWarpSpecializedILi2ENS5_IJNS4_1CILi1EEENSA_ILi8EEESB_EEENS1_32KernelTmaWarpSpecializedPingpongEEENS5_IJNSA_ILi64EEENSA_ILi128EEESH_EEEfNS5_IJlSB_lEEEfSJ_NS4_8TiledMMAINS4_8MMA_AtomIJNS4_4SM904GMMA30MMA_64x128x8_F32TF32TF32_SS_TNILNSN_7ScaleInE1ELSP_1EEEEEENS4_6LayoutINS5_IJSB_SB_SB_EEENS5_IJNSA_ILi0EEESU_SU_EEEEENS5_IJNS4_10UnderscoreESX_SX_EEEEENS4_23SM90_TMA_LOAD_MULTICASTENS4_14ComposedLayoutINS4_7SwizzleILi3ELi4ELi3EEENS4_18smem_ptr_flag_bitsILi32EEENSS_INS5_IJSC_NSA_ILi32EEEEEENS5_IJS16_SB_EEEEEEEvNS4_8identityENS4_13SM90_TMA_LOADES1A_vS1B_EENS_8epilogue10collective6detail29Sm90TmaWarpSpecializedAdapterINS1F_15DefaultEpilogueIfSJ_SJ_NS1E_6thread17LinearCombinationIfLi1EffLNS1J_9ScaleType4KindE0ELNS_15FloatRoundStyleE2EfEENS1_15EpilogueDefaultEEEEEvvEEEEvNT_6ParamsE,"aw",@nobits
	.sectionflags	@""
	.align	16
	.zero		1024


//--------------------- .nv.shared.reserved.0     --------------------------
	.section	.nv.shared.reserved.0,"aw",@nobits
	.weak		__nv_reservedSMEM_offset_0_alias
	.size		__nv_reservedSMEM_offset_0_alias, 0, 0
	.other		__nv_reservedSMEM_offset_0_alias,@"STO_CUDA_RESERVED_SHARED STV_DEFAULT"
__nv_reservedSMEM_offset_0_alias:
	.zero		0


//--------------------- .nv.global                --------------------------
	.section	.nv.global,"aw",@nobits
.nv.global:
	.type		_ZN40_INTERNAL_c0bc1e2a_4_k_cu_ba6cc64c_240784cute1_E,@object
	.size		_ZN40_INTERNAL_c0bc1e2a_4_k_cu_ba6cc64c_240784cute1_E,(_ZN40_INTERNAL_c0bc1e2a_4_k_cu_ba6cc64c_240784cuda3std3__45__cpo6cbeginE - _ZN40_INTERNAL_c0bc1e2a_4_k_cu_ba6cc64c_240784cute1_E)
_ZN40_INTERNAL_c0bc1e2a_4_k_cu_ba6cc64c_240784cute1_E:
	.zero		1
	.type		_ZN40_INTERNAL_c0bc1e2a_4_k_cu_ba6cc64c_240784cuda3std3__45__cpo6cbeginE,@object
	.size		_ZN40_INTERNAL_c0bc1e2a_4_k_cu_ba6cc64c_240784cuda3std3__45__cpo6cbeginE,(_ZN40_INTERNAL_c0bc1e2a_4_k_cu_ba6cc64c_240784cuda3std3__48in_placeE - _ZN40_INTERNAL_c0bc1e2a_4_k_cu_ba6cc64c_240784cuda3std3__45__cpo6cbeginE)
_ZN40_INTERNAL_c0bc1e2a_4_k_cu_ba6cc64c_240784cuda3std3__45__cpo6cbeginE:
	.zero		1
	.type		_ZN40_INTERNAL_c0bc1e2a_4_k_cu_ba6cc64c_240784cuda3std3__48in_placeE,@object
	.size		_ZN40_INTERNAL_c0bc1e2a_4_k_cu_ba6cc64c_240784cuda3std3__48in_placeE,(_ZN40_INTERNAL_c0bc1e2a_4_k_cu_ba6cc64c_240784cuda3std6ranges3__45__cpo9iter_moveE - _ZN40_INTERNAL_c0bc1e2a_4_k_cu_ba6cc64c_240784cuda3std3__48in_placeE)
_ZN40_INTERNAL_c0bc1e2a_4_k_cu_ba6cc64c_240784cuda3std3__48in_placeE:
	.zero		1
	.type		_ZN40_INTERNAL_c0bc1e2a_4_k_cu_ba6cc64c_240784cuda3std6ranges3__45__cpo9iter_moveE,@object
	.size		_ZN40_INTERNAL_c0bc1e2a_4_k_cu_ba6cc64c_240784cuda3std6ranges3__45__cpo9iter_moveE,(_ZN40_INTERNAL_c0bc1e2a_4_k_cu_ba6cc64c_240784cuda3std3__45__cpo5beginE - _ZN40_INTERNAL_c0bc1e2a_4_k_cu_ba6cc64c_240784cuda3std6ranges3__45__cpo9iter_moveE)
_ZN40_INTERNAL_c0bc1e2a_4_k_cu_ba6cc64c_240784cuda3std6ranges3__45__cpo9iter_moveE:
	.zero		1
	.type		_ZN40_INTERNAL_c0bc1e2a_4_k_cu_ba6cc64c_240784cuda3std3__45__cpo5beginE,@object
	.size		_ZN40_INTERNAL_c0bc1e2a_4_k_cu_ba6cc64c_240784cuda3std3__45__cpo5beginE,(_ZN40_INTERNAL_c0bc1e2a_4_k_cu_ba6cc64c_240784cuda3std3__442_GLOBAL__N__c0bc1e2a_4_k_cu_ba6cc64c_240786ignoreE - _ZN40_INTERNAL_c0bc1e2a_4_k_cu_ba6cc64c_240784cuda3std3__45__cpo5beginE)
_ZN40_INTERNAL_c0bc1e2a_4_k_cu_ba6cc64c_240784cuda3std3__45__cpo5beginE:
	.zero		1
	.type		_ZN40_INTERNAL_c0bc1e2a_4_k_cu_ba6cc64c_240784cuda3std3__442_GLOBAL__N__c0bc1e2a_4_k_cu_ba6cc64c_240786ignoreE,@object
	.size		_ZN40_INTERNAL_c0bc1e2a_4_k_cu_ba6cc64c_240784cuda3std3__442_GLOBAL__N__c0bc1e2a_4_k_cu_ba6cc64c_240786ignoreE,(_ZN40_INTERNAL_c0bc1e2a_4_k_cu_ba6cc64c_240784cute7productE - _ZN40_INTERNAL_c0bc1e2a_4_k_cu_ba6cc64c_240784cuda3std3__442_GLOBAL__N__c0bc1e2a_4_k_cu_ba6cc64c_240786ignoreE)
_ZN40_INTERNAL_c0bc1e2a_4_k_cu_ba6cc64c_240784cuda3std3__442_GLOBAL__N__c0bc1e2a_4_k_cu_ba6cc64c_240786ignoreE:
	.zero		1
	.type		_ZN40_INTERNAL_c0bc1e2a_4_k_cu_ba6cc64c_240784cute7productE,@object
	.size		_ZN40_INTERNAL_c0bc1e2a_4_k_cu_ba6cc64c_240784cute7productE,(_ZN40_INTERNAL_c0bc1e2a_4_k_cu_ba6cc64c_240784cuda3std3__45__cpo3endE - _ZN40_INTERNAL_c0bc1e2a_4_k_cu_ba6cc64c_240784cute7productE)
_ZN40_INTERNAL_c0bc1e2a_4_k_cu_ba6cc64c_240784cute7productE:
	.zero		1
	.type		_ZN40_INTERNAL_c0bc1e2a_4_k_cu_ba6cc64c_240784cuda3std3__45__cpo3endE,@object
	.size		_ZN40_INTERNAL_c0bc1e2a_4_k_cu_ba6cc64c_240784cuda3std3__45__cpo3endE,(_ZN40_INTERNAL_c0bc1e2a_4_k_cu_ba6cc64c_240784cuda3std3__419piecewise_constructE - _ZN40_INTERNAL_c0bc1e2a_4_k_cu_ba6cc64c_240784cuda3std3__45__cpo3endE)
_ZN40_INTERNAL_c0bc1e2a_4_k_cu_ba6cc64c_240784cuda3std3__45__cpo3endE:
	.zero		1
	.type		_ZN40_INTERNAL_c0bc1e2a_4_k_cu_ba6cc64c_240784cuda3std3__419piecewise_constructE,@object
	.size		_ZN40_INTERNAL_c0bc1e2a_4_k_cu_ba6cc64c_240784cuda3std3__419piecewise_constructE,(_ZN40_INTERNAL_c0bc1e2a_4_k_cu_ba6cc64c_240784cuda3std3__45__cpo4cendE - _ZN40_INTERNAL_c0bc1e2a_4_k_cu_ba6cc64c_240784cuda3std3__419piecewise_constructE)
_ZN40_INTERNAL_c0bc1e2a_4_k_cu_ba6cc64c_240784cuda3std3__419piecewise_constructE:
	.zero		1
	.type		_ZN40_INTERNAL_c0bc1e2a_4_k_cu_ba6cc64c_240784cuda3std3__45__cpo4cendE,@object
	.size		_ZN40_INTERNAL_c0bc1e2a_4_k_cu_ba6cc64c_240784cuda3std3__45__cpo4cendE,(_ZN40_INTERNAL_c0bc1e2a_4_k_cu_ba6cc64c_240784cuda3std6ranges3__45__cpo4swapE - _ZN40_INTERNAL_c0bc1e2a_4_k_cu_ba6cc64c_240784cuda3std3__45__cpo4cendE)
_ZN40_INTERNAL_c0bc1e2a_4_k_cu_ba6cc64c_240784cuda3std3__45__cpo4cendE:
	.zero		1
	.type		_ZN40_INTERNAL_c0bc1e2a_4_k_cu_ba6cc64c_240784cuda3std6ranges3__45__cpo4swapE,@object
	.size		_ZN40_INTERNAL_c0bc1e2a_4_k_cu_ba6cc64c_240784cuda3std6ranges3__45__cpo4swapE,(.L_8 - _ZN40_INTERNAL_c0bc1e2a_4_k_cu_ba6cc64c_240784cuda3std6ranges3__45__cpo4swapE)
_ZN40_INTERNAL_c0bc1e2a_4_k_cu_ba6cc64c_240784cuda3std6ranges3__45__cpo4swapE:
	.zero		1
.L_8:


//--------------------- .nv.constant0._ZN7cutlass13device_kernelINS_4gemm6kernel13GemmUniversalIN4cute5tupleIJiiiiEEENS1_10collective13CollectiveMmaINS1_34MainloopSm90TmaGmmaWarpSpecializedILi2ENS5_IJNS4_1CILi1EEENSA_ILi8EEESB_EEENS1_32KernelTmaWarpSpecializedPingpongEEENS5_IJNSA_ILi64EEENSA_ILi128EEESH_EEEfNS5_IJlSB_lEEEfSJ_NS4_8TiledMMAINS4_8MMA_AtomIJNS4_4SM904GMMA30MMA_64x128x8_F32TF32TF32_SS_TNILNSN_7ScaleInE1ELSP_1EEEEEENS4_6LayoutINS5_IJSB_SB_SB_EEENS5_IJNSA_ILi0EEESU_SU_EEEEENS5_IJNS4_10UnderscoreESX_SX_EEEEENS4_23SM90_TMA_LOAD_MULTICASTENS4_14ComposedLayoutINS4_7SwizzleILi3ELi4ELi3EEENS4_18smem_ptr_flag_bitsILi32EEENSS_INS5_IJSC_NSA_ILi32EEEEEENS5_IJS16_SB_EEEEEEEvNS4_8identityENS4_13SM90_TMA_LOADES1A_vS1B_EENS_8epilogue10collective6detail29Sm90TmaWarpSpecializedAdapterINS1F_15DefaultEpilogueIfSJ_SJ_NS1E_6thread17LinearCombinationIfLi1EffLNS1J_9ScaleType4KindE0ELNS_15FloatRoundStyleE2EfEENS1_15EpilogueDefaultEEEEEvvEEEEvNT_6ParamsE --------------------------
	.section	.nv.constant0._ZN7cutlass13device_kernelINS_4gemm6kernel13GemmUniversalIN4cute5tupleIJiiiiEEENS1_10collective13CollectiveMmaINS1_34MainloopSm90TmaGmmaWarpSpecializedILi2ENS5_IJNS4_1CILi1EEENSA_ILi8EEESB_EEENS1_32KernelTmaWarpSpecializedPingpongEEENS5_IJNSA_ILi64EEENSA_ILi128EEESH_EEEfNS5_IJlSB_lEEEfSJ_NS4_8TiledMMAINS4_8MMA_AtomIJNS4_4SM904GMMA30MMA_64x128x8_F32TF32TF32_SS_TNILNSN_7ScaleInE1ELSP_1EEEEEENS4_6LayoutINS5_IJSB_SB_SB_EEENS5_IJNSA_ILi0EEESU_SU_EEEEENS5_IJNS4_10UnderscoreESX_SX_EEEEENS4_23SM90_TMA_LOAD_MULTICASTENS4_14ComposedLayoutINS4_7SwizzleILi3ELi4ELi3EEENS4_18smem_ptr_flag_bitsILi32EEENSS_INS5_IJSC_NSA_ILi32EEEEEENS5_IJS16_SB_EEEEEEEvNS4_8identityENS4_13SM90_TMA_LOADES1A_vS1B_EENS_8epilogue10collective6detail29Sm90TmaWarpSpecializedAdapterINS1F_15DefaultEpilogueIfSJ_SJ_NS1E_6thread17LinearCombinationIfLi1EffLNS1J_9ScaleType4KindE0ELNS_15FloatRoundStyleE2EfEENS1_15EpilogueDefaultEEEEEvvEEEEvNT_6ParamsE,"a",@progbits
	.sectionflags	@""
	.align	4
.nv.constant0._ZN7cutlass13device_kernelINS_4gemm6kernel13GemmUniversalIN4cute5tupleIJiiiiEEENS1_10collective13CollectiveMmaINS1_34MainloopSm90TmaGmmaWarpSpecializedILi2ENS5_IJNS4_1CILi1EEENSA_ILi8EEESB_EEENS1_32KernelTmaWarpSpecializedPingpongEEENS5_IJNSA_ILi64EEENSA_ILi128EEESH_EEEfNS5_IJlSB_lEEEfSJ_NS4_8TiledMMAINS4_8MMA_AtomIJNS4_4SM904GMMA30MMA_64x128x8_F32TF32TF32_SS_TNILNSN_7ScaleInE1ELSP_1EEEEEENS4_6LayoutINS5_IJSB_SB_SB_EEENS5_IJNSA_ILi0EEESU_SU_EEEEENS5_IJNS4_10UnderscoreESX_SX_EEEEENS4_23SM90_TMA_LOAD_MULTICASTENS4_14ComposedLayoutINS4_7SwizzleILi3ELi4ELi3EEENS4_18smem_ptr_flag_bitsILi32EEENSS_INS5_IJSC_NSA_ILi32EEEEEENS5_IJS16_SB_EEEEEEEvNS4_8identityENS4_13SM90_TMA_LOADES1A_vS1B_EENS_8epilogue10collective6detail29Sm90TmaWarpSpecializedAdapterINS1F_15DefaultEpilogueIfSJ_SJ_NS1E_6thread17LinearCombinationIfLi1EffLNS1J_9ScaleType4KindE0ELNS_15FloatRoundStyleE2EfEENS1_15EpilogueDefaultEEEEEvvEEEEvNT_6ParamsE:
	.zero		1664


//--------------------- SYMBOLS --------------------------

	.type		.nv.reservedSmem.offset0,@object
	.size		.nv.reservedSmem.offset0,0x4
	.type		__assertfail,@function
